	.target	sm_100a

	.elftype	@"ET_EXEC"


//--------------------- .note.nv.tkinfo           --------------------------
	.section	.note.nv.tkinfo,"",@"SHT_NOTE"
	.sectionflags	@"SHF_NOTE_NV_TKINFO"
	.tkinfo
        /*0018*/ 	.word	0x00000002
        /*0030*/ 	.string	""
        /*0030*/ 	.string	"ptxas"
        /*0030*/ 	.string	"Cuda compilation tools, release 13.0, V13.0.88"
        /*0030*/ 	.string	"Build cuda_13.0.r13.0/compiler.36424714_0"
        /*0030*/ 	.string	"-arch sm_100a -m 64 "



//--------------------- .note.nv.cuinfo           --------------------------
	.section	.note.nv.cuinfo,"",@"SHT_NOTE"
	.sectionflags	@"SHF_NOTE_NV_CUINFO"
        /*0018*/ 	.short	0x0002
        /*001a*/ 	.short	0x0064
        /*001c*/ 	.short	0x0082
	.zero		2


//--------------------- .nv.info                  --------------------------
	.section	.nv.info,"",@"SHT_CUDA_INFO"
	.align	4


	//----- nvinfo : EIATTR_REGCOUNT
	.align		4
        /*0000*/ 	.byte	0x04, 0x2f
        /*0002*/ 	.short	(.L_20 - .L_19)
	.align		4
.L_19:
        /*0004*/ 	.word	index@(_ZN7cutlass13device_kernelINS_4gemm6kernel13GemmUniversalIN4cute5tupleIJiiiiEEENS1_10collective13CollectiveMmaINS1_35MainloopSm100TmaUmmaWarpSpecializedILi4ELi2ELi4ENS5_IJNS4_1CILi1EEENSA_ILi2EEESB_EEEEENS5_IJNSA_ILi64EEENSA_ILi256EEENSA_ILi128EEEEEENS_12float_e4m3_tENS5_IJlSB_lEEESJ_SK_NS4_8TiledMMAINS4_8MMA_AtomIJNS4_10MMA_TraitsINS4_19SM100_MMA_F8F6F4_SSEJSJ_SJ_fSF_SG_NS4_17integral_constantINS4_4UMMA5MajorELSR_0EEESS_NSP_INSQ_7ScaleInELST_0EEESU_EEEEEENS4_6LayoutINS5_IJSB_SB_SB_EEENS5_IJNSA_ILi0EEESZ_SZ_EEEEENS5_IJNS4_10UnderscoreES12_S12_EEEEENS4_23SM90_TMA_LOAD_MULTICASTENS4_14ComposedLayoutINS4_7SwizzleILi3ELi4ELi3EEENS4_18smem_ptr_flag_bitsILi8EEENSX_INS5_IJNSA_ILi8EEESH_EEENS5_IJSH_SB_EEEEEEEvNS4_8identityENS4_13SM90_TMA_LOADES1F_vS1G_EENS_8epilogue10collective18CollectiveEpilogueINS1J_23Sm100TmaWarpSpecializedILi4ELi2ELi32ELb0ELb0EEEJSI_NS5_IJNSX_ISF_SB_EES1O_EEESJ_SK_SJ_SK_NS1J_6fusion15FusionCallbacksIS1N_NS1Q_17LinearCombinationISJ_fSJ_fLNS_15FloatRoundStyleE2EEESI_S1P_JEEENS4_5SM1004TMEM4LOAD26SM100_TMEM_LOAD_16dp32b32xES1H_NS16_INS17_ILi2ELi4ELi3EEES1A_NSX_INS5_IJS1B_SF_EEENS5_IJSF_SB_EEEEEEENS4_39AutoVectorizingCopyWithAssumedAlignmentILi128EEENS4_14SM90_TMA_STOREES24_S26_S26_EEEvvEEEEvNT_6ParamsE)
        /*0008*/ 	.word	0x00000075


	//----- nvinfo : EIATTR_FRAME_SIZE
	.align		4
.L_20:
        /*000c*/ 	.byte	0x04, 0x11
        /*000e*/ 	.short	(.L_22 - .L_21)
	.align		4
.L_21:
        /*0010*/ 	.word	index@($__internal_2_$__cuda_sm10x_tcgen05_guardrail_trap_unallocated_columns_being_dealloced)
        /*0014*/ 	.word	0x00000000


	//----- nvinfo : EIATTR_FRAME_SIZE
	.align		4
.L_22:
        /*0018*/ 	.byte	0x04, 0x11
        /*001a*/ 	.short	(.L_24 - .L_23)
	.align		4
.L_23:
        /*001c*/ 	.word	index@($__internal_1_$__cuda_sm10x_tcgen05_guardrail_trap_phase_invalid_during_alloc)
        /*0020*/ 	.word	0x00000000


	//----- nvinfo : EIATTR_FRAME_SIZE
	.align		4
.L_24:
        /*0024*/ 	.byte	0x04, 0x11
        /*0026*/ 	.short	(.L_26 - .L_25)
	.align		4
.L_25:
        /*0028*/ 	.word	index@($__internal_0_$__cuda_sm10x_tcgen05_guardrail_trap_col_being_dealloced_not_returned_by_alloc)
        /*002c*/ 	.word	0x00000000


	//----- nvinfo : EIATTR_FRAME_SIZE
	.align		4
.L_26:
        /*0030*/ 	.byte	0x04, 0x11
        /*0032*/ 	.short	(.L_28 - .L_27)
	.align		4
.L_27:
        /*0034*/ 	.word	index@(_ZN7cutlass13device_kernelINS_4gemm6kernel13GemmUniversalIN4cute5tupleIJiiiiEEENS1_10collective13CollectiveMmaINS1_35MainloopSm100TmaUmmaWarpSpecializedILi4ELi2ELi4ENS5_IJNS4_1CILi1EEENSA_ILi2EEESB_EEEEENS5_IJNSA_ILi64EEENSA_ILi256EEENSA_ILi128EEEEEENS_12float_e4m3_tENS5_IJlSB_lEEESJ_SK_NS4_8TiledMMAINS4_8MMA_AtomIJNS4_10MMA_TraitsINS4_19SM100_MMA_F8F6F4_SSEJSJ_SJ_fSF_SG_NS4_17integral_constantINS4_4UMMA5MajorELSR_0EEESS_NSP_INSQ_7ScaleInELST_0EEESU_EEEEEENS4_6LayoutINS5_IJSB_SB_SB_EEENS5_IJNSA_ILi0EEESZ_SZ_EEEEENS5_IJNS4_10UnderscoreES12_S12_EEEEENS4_23SM90_TMA_LOAD_MULTICASTENS4_14ComposedLayoutINS4_7SwizzleILi3ELi4ELi3EEENS4_18smem_ptr_flag_bitsILi8EEENSX_INS5_IJNSA_ILi8EEESH_EEENS5_IJSH_SB_EEEEEEEvNS4_8identityENS4_13SM90_TMA_LOADES1F_vS1G_EENS_8epilogue10collective18CollectiveEpilogueINS1J_23Sm100TmaWarpSpecializedILi4ELi2ELi32ELb0ELb0EEEJSI_NS5_IJNSX_ISF_SB_EES1O_EEESJ_SK_SJ_SK_NS1J_6fusion15FusionCallbacksIS1N_NS1Q_17LinearCombinationISJ_fSJ_fLNS_15FloatRoundStyleE2EEESI_S1P_JEEENS4_5SM1004TMEM4LOAD26SM100_TMEM_LOAD_16dp32b32xES1H_NS16_INS17_ILi2ELi4ELi3EEES1A_NSX_INS5_IJS1B_SF_EEENS5_IJSF_SB_EEEEEEENS4_39AutoVectorizingCopyWithAssumedAlignmentILi128EEENS4_14SM90_TMA_STOREES24_S26_S26_EEEvvEEEEvNT_6ParamsE)
        /*0038*/ 	.word	0x00000000


	//----- nvinfo : EIATTR_MIN_STACK_SIZE
	.align		4
.L_28:
        /*003c*/ 	.byte	0x04, 0x12
        /*003e*/ 	.short	(.L_30 - .L_29)
	.align		4
.L_29:
        /*0040*/ 	.word	index@(_ZN7cutlass13device_kernelINS_4gemm6kernel13GemmUniversalIN4cute5tupleIJiiiiEEENS1_10collective13CollectiveMmaINS1_35MainloopSm100TmaUmmaWarpSpecializedILi4ELi2ELi4ENS5_IJNS4_1CILi1EEENSA_ILi2EEESB_EEEEENS5_IJNSA_ILi64EEENSA_ILi256EEENSA_ILi128EEEEEENS_12float_e4m3_tENS5_IJlSB_lEEESJ_SK_NS4_8TiledMMAINS4_8MMA_AtomIJNS4_10MMA_TraitsINS4_19SM100_MMA_F8F6F4_SSEJSJ_SJ_fSF_SG_NS4_17integral_constantINS4_4UMMA5MajorELSR_0EEESS_NSP_INSQ_7ScaleInELST_0EEESU_EEEEEENS4_6LayoutINS5_IJSB_SB_SB_EEENS5_IJNSA_ILi0EEESZ_SZ_EEEEENS5_IJNS4_10UnderscoreES12_S12_EEEEENS4_23SM90_TMA_LOAD_MULTICASTENS4_14ComposedLayoutINS4_7SwizzleILi3ELi4ELi3EEENS4_18smem_ptr_flag_bitsILi8EEENSX_INS5_IJNSA_ILi8EEESH_EEENS5_IJSH_SB_EEEEEEEvNS4_8identityENS4_13SM90_TMA_LOADES1F_vS1G_EENS_8epilogue10collective18CollectiveEpilogueINS1J_23Sm100TmaWarpSpecializedILi4ELi2ELi32ELb0ELb0EEEJSI_NS5_IJNSX_ISF_SB_EES1O_EEESJ_SK_SJ_SK_NS1J_6fusion15FusionCallbacksIS1N_NS1Q_17LinearCombinationISJ_fSJ_fLNS_15FloatRoundStyleE2EEESI_S1P_JEEENS4_5SM1004TMEM4LOAD26SM100_TMEM_LOAD_16dp32b32xES1H_NS16_INS17_ILi2ELi4ELi3EEES1A_NSX_INS5_IJS1B_SF_EEENS5_IJSF_SB_EEEEEEENS4_39AutoVectorizingCopyWithAssumedAlignmentILi128EEENS4_14SM90_TMA_STOREES24_S26_S26_EEEvvEEEEvNT_6ParamsE)
        /*0044*/ 	.word	0x00000000
.L_30:


//--------------------- .nv.compat                --------------------------
	.section	.nv.compat,"",@"SHT_CUDA_COMPAT_INFO"
	.align	4
        /*0000*/ 	.byte	0x02, 0x09, 0x01, 0x00, 0x02, 0x02, 0x02, 0x00, 0x02, 0x05, 0x05, 0x00, 0x03, 0x07, 0x01, 0x01
        /*0010*/ 	.byte	0x02, 0x03, 0x01, 0x00, 0x02, 0x06, 0x01, 0x00, 0x04, 0x0b, 0x08, 0x00, 0x09, 0x00, 0x00, 0x00
        /*0020*/ 	.byte	0x00, 0x00, 0x00, 0x00


//--------------------- .nv.info._ZN7cutlass13device_kernelINS_4gemm6kernel13GemmUniversalIN4cute5tupleIJiiiiEEENS1_10collective13CollectiveMmaINS1_35MainloopSm100TmaUmmaWarpSpecializedILi4ELi2ELi4ENS5_IJNS4_1CILi1EEENSA_ILi2EEESB_EEEEENS5_IJNSA_ILi64EEENSA_ILi256EEENSA_ILi128EEEEEENS_12float_e4m3_tENS5_IJlSB_lEEESJ_SK_NS4_8TiledMMAINS4_8MMA_AtomIJNS4_10MMA_TraitsINS4_19SM100_MMA_F8F6F4_SSEJSJ_SJ_fSF_SG_NS4_17integral_constantINS4_4UMMA5MajorELSR_0EEESS_NSP_INSQ_7ScaleInELST_0EEESU_EEEEEENS4_6LayoutINS5_IJSB_SB_SB_EEENS5_IJNSA_ILi0EEESZ_SZ_EEEEENS5_IJNS4_10UnderscoreES12_S12_EEEEENS4_23SM90_TMA_LOAD_MULTICASTENS4_14ComposedLayoutINS4_7SwizzleILi3ELi4ELi3EEENS4_18smem_ptr_flag_bitsILi8EEENSX_INS5_IJNSA_ILi8EEESH_EEENS5_IJSH_SB_EEEEEEEvNS4_8identityENS4_13SM90_TMA_LOADES1F_vS1G_EENS_8epilogue10collective18CollectiveEpilogueINS1J_23Sm100TmaWarpSpecializedILi4ELi2ELi32ELb0ELb0EEEJSI_NS5_IJNSX_ISF_SB_EES1O_EEESJ_SK_SJ_SK_NS1J_6fusion15FusionCallbacksIS1N_NS1Q_17LinearCombinationISJ_fSJ_fLNS_15FloatRoundStyleE2EEESI_S1P_JEEENS4_5SM1004TMEM4LOAD26SM100_TMEM_LOAD_16dp32b32xES1H_NS16_INS17_ILi2ELi4ELi3EEES1A_NSX_INS5_IJS1B_SF_EEENS5_IJSF_SB_EEEEEEENS4_39AutoVectorizingCopyWithAssumedAlignmentILi128EEENS4_14SM90_TMA_STOREES24_S26_S26_EEEvvEEEEvNT_6ParamsE --------------------------
	.section	.nv.info._ZN7cutlass13device_kernelINS_4gemm6kernel13GemmUniversalIN4cute5tupleIJiiiiEEENS1_10collective13CollectiveMmaINS1_35MainloopSm100TmaUmmaWarpSpecializedILi4ELi2ELi4ENS5_IJNS4_1CILi1EEENSA_ILi2EEESB_EEEEENS5_IJNSA_ILi64EEENSA_ILi256EEENSA_ILi128EEEEEENS_12float_e4m3_tENS5_IJlSB_lEEESJ_SK_NS4_8TiledMMAINS4_8MMA_AtomIJNS4_10MMA_TraitsINS4_19SM100_MMA_F8F6F4_SSEJSJ_SJ_fSF_SG_NS4_17integral_constantINS4_4UMMA5MajorELSR_0EEESS_NSP_INSQ_7ScaleInELST_0EEESU_EEEEEENS4_6LayoutINS5_IJSB_SB_SB_EEENS5_IJNSA_ILi0EEESZ_SZ_EEEEENS5_IJNS4_10UnderscoreES12_S12_EEEEENS4_23SM90_TMA_LOAD_MULTICASTENS4_14ComposedLayoutINS4_7SwizzleILi3ELi4ELi3EEENS4_18smem_ptr_flag_bitsILi8EEENSX_INS5_IJNSA_ILi8EEESH_EEENS5_IJSH_SB_EEEEEEEvNS4_8identityENS4_13SM90_TMA_LOADES1F_vS1G_EENS_8epilogue10collective18CollectiveEpilogueINS1J_23Sm100TmaWarpSpecializedILi4ELi2ELi32ELb0ELb0EEEJSI_NS5_IJNSX_ISF_SB_EES1O_EEESJ_SK_SJ_SK_NS1J_6fusion15FusionCallbacksIS1N_NS1Q_17LinearCombinationISJ_fSJ_fLNS_15FloatRoundStyleE2EEESI_S1P_JEEENS4_5SM1004TMEM4LOAD26SM100_TMEM_LOAD_16dp32b32xES1H_NS16_INS17_ILi2ELi4ELi3EEES1A_NSX_INS5_IJS1B_SF_EEENS5_IJSF_SB_EEEEEEENS4_39AutoVectorizingCopyWithAssumedAlignmentILi128EEENS4_14SM90_TMA_STOREES24_S26_S26_EEEvvEEEEvNT_6ParamsE,"",@"SHT_CUDA_INFO"
	.sectionflags	@""
	.align	4


	//----- nvinfo : EIATTR_CUDA_API_VERSION
	.align		4
        /*0000*/ 	.byte	0x04, 0x37
        /*0002*/ 	.short	(.L_32 - .L_31)
.L_31:
        /*0004*/ 	.word	0x00000082


	//----- nvinfo : EIATTR_KPARAM_INFO
	.align		4
.L_32:
        /*0008*/ 	.byte	0x04, 0x17
        /*000a*/ 	.short	(.L_34 - .L_33)
.L_33:
        /*000c*/ 	.word	0x00000000
        /*0010*/ 	.short	0x0000
        /*0012*/ 	.short	0x0000
        /*0014*/ 	.byte	0x00, 0xf0, 0x01, 0x20


	//----- nvinfo : EIATTR_AT_ENTRY_FRAGMENTS
	.align		4
.L_34:
        /*0018*/ 	.byte	0x04, 0x4f
        /*001a*/ 	.short	(.L_36 - .L_35)


	//   ....[0]....
.L_35:
        /*001c*/ 	.word	0x00000006


	//----- nvinfo : EIATTR_RESERVED_SMEM_USED
	.align		4
.L_36:
        /*0020*/ 	.byte	0x01, 0x41
	.zero		2


	//----- nvinfo : EIATTR_SPARSE_MMA_MASK
	.align		4
        /*0024*/ 	.byte	0x03, 0x50
        /*0026*/ 	.short	0x0000


	//----- nvinfo : EIATTR_TCGEN05_1CTA_USED
	.align		4
        /*0028*/ 	.byte	0x01, 0x51
	.zero		2


	//----- nvinfo : EIATTR_MAXREG_COUNT
	.align		4
        /*002c*/ 	.byte	0x03, 0x1b
        /*002e*/ 	.short	0x00ff


	//----- nvinfo : EIATTR_NUM_BARRIERS
	.align		4
        /*0030*/ 	.byte	0x02, 0x4c
        /*0032*/ 	.byte	0x07
	.zero		1


	//----- nvinfo : EIATTR_EXTERNS
	.align		4
        /*0034*/ 	.byte	0x04, 0x0f
        /*0036*/ 	.short	(.L_38 - .L_37)


	//   ....[0]....
	.align		4
.L_37:
        /*0038*/ 	.word	index@(__assertfail)


	//----- nvinfo : EIATTR_MERCURY_ISA_VERSION
	.align		4
.L_38:
        /*003c*/ 	.byte	0x03, 0x5f
        /*003e*/ 	.short	0x0101


	//----- nvinfo : EIATTR_INT_WARP_WIDE_INSTR_OFFSETS
	.align		4
        /*0040*/ 	.byte	0x04, 0x31
        /*0042*/ 	.short	(.L_40 - .L_39)


	//   ....[0]....
.L_39:
        /*0044*/ 	.word	0x00003cf0


	//   ....[1]....
        /*0048*/ 	.word	0x00003d10


	//   ....[2]....
        /*004c*/ 	.word	0x00003d40


	//   ....[3]....
        /*0050*/ 	.word	0x000048c0


	//   ....[4]....
        /*0054*/ 	.word	0x00004930


	//   ....[5]....
        /*0058*/ 	.word	0x00004a00


	//   ....[6]....
        /*005c*/ 	.word	0x00004a80


	//   ....[7]....
        /*0060*/ 	.word	0x00004b70


	//   ....[8]....
        /*0064*/ 	.word	0x00004bf0


	//   ....[9]....
        /*0068*/ 	.word	0x00004cd0


	//   ....[10]....
        /*006c*/ 	.word	0x00004d80


	//----- nvinfo : EIATTR_COOP_GROUP_MASK_REGIDS
	.align		4
.L_40:
        /*0070*/ 	.byte	0x04, 0x29
        /*0072*/ 	.short	(.L_42 - .L_41)


	//   ....[0]....
.L_41:
        /*0074*/ 	.word	0xffffffff


	//   ....[1]....
        /*0078*/ 	.word	0xffffffff


	//   ....[2]....
        /*007c*/ 	.word	0xffffffff


	//   ....[3]....
        /*0080*/ 	.word	0xffffffff


	//   ....[4]....
        /*0084*/ 	.word	0xffffffff


	//   ....[5]....
        /*0088*/ 	.word	0xffffffff


	//   ....[6]....
        /*008c*/ 	.word	0xffffffff


	//   ....[7]....
        /*0090*/ 	.word	0xffffffff


	//   ....[8]....
        /*0094*/ 	.word	0xffffffff


	//   ....[9]....
        /*0098*/ 	.word	0xffffffff


	//   ....[10]....
        /*009c*/ 	.word	0xffffffff


	//   ....[11]....
        /*00a0*/ 	.word	0xffffffff


	//   ....[12]....
        /*00a4*/ 	.word	0xffffffff


	//   ....[13]....
        /*00a8*/ 	.word	0xffffffff


	//----- nvinfo : EIATTR_COOP_GROUP_INSTR_OFFSETS
	.align		4
.L_42:
        /*00ac*/ 	.byte	0x04, 0x28
        /*00ae*/ 	.short	(.L_44 - .L_43)


	//   ....[0]....
.L_43:
        /*00b0*/ 	.word	0x00000080


	//   ....[1]....
        /*00b4*/ 	.word	0x000004f0


	//   ....[2]....
        /*00b8*/ 	.word	0x000006a0


	//   ....[3]....
        /*00bc*/ 	.word	0x00000840


	//   ....[4]....
        /*00c0*/ 	.word	0x00000940


	//   ....[5]....
        /*00c4*/ 	.word	0x00000ab0


	//   ....[6]....
        /*00c8*/ 	.word	0x00000c50


	//   ....[7]....
        /*00cc*/ 	.word	0x00000e00


	//   ....[8]....
        /*00d0*/ 	.word	0x00002000


	//   ....[9]....
        /*00d4*/ 	.word	0x00002ee0


	//   ....[10]....
        /*00d8*/ 	.word	0x000030f0


	//   ....[11]....
        /*00dc*/ 	.word	0x00003120


	//   ....[12]....
        /*00e0*/ 	.word	0x00003bd0


	//   ....[13]....
        /*00e4*/ 	.word	0x00003e00


	//----- nvinfo : EIATTR_VRC_CTA_INIT_COUNT
	.align		4
.L_44:
        /*00e8*/ 	.byte	0x02, 0x4a
        /*00ea*/ 	.byte	0x80
	.zero		1


	//----- nvinfo : EIATTR_SYSCALL_OFFSETS
	.align		4
        /*00ec*/ 	.byte	0x04, 0x46
        /*00ee*/ 	.short	(.L_46 - .L_45)


	//   ....[0]....
.L_45:
        /*00f0*/ 	.word	0x00005a10


	//   ....[1]....
        /*00f4*/ 	.word	0x00005b50


	//   ....[2]....
        /*00f8*/ 	.word	0x00006380


	//   ....[3]....
        /*00fc*/ 	.word	0x00007110


	//   ....[4]....
        /*0100*/ 	.word	0x00007e60


	//   ....[5]....
        /*0104*/ 	.word	0x00008be0


	//----- nvinfo : EIATTR_MBARRIER_INSTR_OFFSETS
	.align		4
.L_46:
        /*0108*/ 	.byte	0x04, 0x39
        /*010a*/ 	.short	(.L_48 - .L_47)


	//   ....[0]....
.L_47:
        /*010c*/ 	.word	0x00000610
        /*0110*/ 	.word	0x000000ff
        /*0114*/ 	.word	0x00000000
        /*0118*/ 	.short	0x0100
        /*011a*/ 	.byte	0x04
	.zero		1


	//   ....[1]....
        /*011c*/ 	.word	0x00000620
        /*0120*/ 	.word	0x000000ff
        /*0124*/ 	.word	0x00000020
        /*0128*/ 	.short	0x0100
        /*012a*/ 	.byte	0x04
	.zero		1


	//   ....[2]....
        /*012c*/ 	.word	0x00000630
        /*0130*/ 	.word	0x000000ff
        /*0134*/ 	.word	0x00000008
        /*0138*/ 	.short	0x0100
        /*013a*/ 	.byte	0x04
	.zero		1


	//   ....[3]....
        /*013c*/ 	.word	0x00000640
        /*0140*/ 	.word	0x000000ff
        /*0144*/ 	.word	0x00000028
        /*0148*/ 	.short	0x0100
        /*014a*/ 	.byte	0x04
	.zero		1


	//   ....[4]....
        /*014c*/ 	.word	0x00000650
        /*0150*/ 	.word	0x000000ff
        /*0154*/ 	.word	0x00000010
        /*0158*/ 	.short	0x0100
        /*015a*/ 	.byte	0x04
	.zero		1


	//   ....[5]....
        /*015c*/ 	.word	0x00000660
        /*0160*/ 	.word	0x000000ff
        /*0164*/ 	.word	0x00000030
        /*0168*/ 	.short	0x0100
        /*016a*/ 	.byte	0x04
	.zero		1


	//   ....[6]....
        /*016c*/ 	.word	0x00000670
        /*0170*/ 	.word	0x000000ff
        /*0174*/ 	.word	0x00000018
        /*0178*/ 	.short	0x0100
        /*017a*/ 	.byte	0x04
	.zero		1


	//   ....[7]....
        /*017c*/ 	.word	0x00000680
        /*0180*/ 	.word	0x000000ff
        /*0184*/ 	.word	0x00000038
        /*0188*/ 	.short	0x0100
        /*018a*/ 	.byte	0x04
	.zero		1


	//   ....[8]....
        /*018c*/ 	.word	0x000007b0
        /*0190*/ 	.word	0x000000ff
        /*0194*/ 	.word	0x00000040
        /*0198*/ 	.short	0x0100
        /*019a*/ 	.byte	0x04
	.zero		1


	//   ....[9]....
        /*019c*/ 	.word	0x000007c0
        /*01a0*/ 	.word	0x000000ff
        /*01a4*/ 	.word	0x00000060
        /*01a8*/ 	.short	0x0100
        /*01aa*/ 	.byte	0x04
	.zero		1


	//   ....[10]....
        /*01ac*/ 	.word	0x000007d0
        /*01b0*/ 	.word	0x000000ff
        /*01b4*/ 	.word	0x00000048
        /*01b8*/ 	.short	0x0100
        /*01ba*/ 	.byte	0x04
	.zero		1


	//   ....[11]....
        /*01bc*/ 	.word	0x000007e0
        /*01c0*/ 	.word	0x000000ff
        /*01c4*/ 	.word	0x00000068
        /*01c8*/ 	.short	0x0100
        /*01ca*/ 	.byte	0x04
	.zero		1


	//   ....[12]....
        /*01cc*/ 	.word	0x000007f0
        /*01d0*/ 	.word	0x000000ff
        /*01d4*/ 	.word	0x00000050
        /*01d8*/ 	.short	0x0100
        /*01da*/ 	.byte	0x04
	.zero		1


	//   ....[13]....
        /*01dc*/ 	.word	0x00000800
        /*01e0*/ 	.word	0x000000ff
        /*01e4*/ 	.word	0x00000070
        /*01e8*/ 	.short	0x0100
        /*01ea*/ 	.byte	0x04
	.zero		1


	//   ....[14]....
        /*01ec*/ 	.word	0x00000810
        /*01f0*/ 	.word	0x000000ff
        /*01f4*/ 	.word	0x00000058
        /*01f8*/ 	.short	0x0100
        /*01fa*/ 	.byte	0x04
	.zero		1


	//   ....[15]....
        /*01fc*/ 	.word	0x00000820
        /*0200*/ 	.word	0x000000ff
        /*0204*/ 	.word	0x00000078
        /*0208*/ 	.short	0x0100
        /*020a*/ 	.byte	0x04
	.zero		1


	//   ....[16]....
        /*020c*/ 	.word	0x00000910
        /*0210*/ 	.word	0x000000ff
        /*0214*/ 	.word	0x00000080
        /*0218*/ 	.short	0x0100
        /*021a*/ 	.byte	0x06
	.zero		1


	//   ....[17]....
        /*021c*/ 	.word	0x00000920
        /*0220*/ 	.word	0x000000ff
        /*0224*/ 	.word	0x00000088
        /*0228*/ 	.short	0x0100
        /*022a*/ 	.byte	0x06
	.zero		1


	//   ....[18]....
        /*022c*/ 	.word	0x00000a60
        /*0230*/ 	.word	0x000000ff
        /*0234*/ 	.word	0x00000090
        /*0238*/ 	.short	0x0100
        /*023a*/ 	.byte	0x06
	.zero		1


	//   ....[19]....
        /*023c*/ 	.word	0x00000a70
        /*0240*/ 	.word	0x000000ff
        /*0244*/ 	.word	0x000000a0
        /*0248*/ 	.short	0x0100
        /*024a*/ 	.byte	0x06
	.zero		1


	//   ....[20]....
        /*024c*/ 	.word	0x00000a80
        /*0250*/ 	.word	0x000000ff
        /*0254*/ 	.word	0x00000098
        /*0258*/ 	.short	0x0100
        /*025a*/ 	.byte	0x06
	.zero		1


	//   ....[21]....
        /*025c*/ 	.word	0x00000a90
        /*0260*/ 	.word	0x000000ff
        /*0264*/ 	.word	0x000000a8
        /*0268*/ 	.short	0x0100
        /*026a*/ 	.byte	0x06
	.zero		1


	//   ....[22]....
        /*026c*/ 	.word	0x00000bc0
        /*0270*/ 	.word	0x000000ff
        /*0274*/ 	.word	0x000000b0
        /*0278*/ 	.short	0x0100
        /*027a*/ 	.byte	0x04
	.zero		1


	//   ....[23]....
        /*027c*/ 	.word	0x00000bd0
        /*0280*/ 	.word	0x000000ff
        /*0284*/ 	.word	0x000000d0
        /*0288*/ 	.short	0x0100
        /*028a*/ 	.byte	0x04
	.zero		1


	//   ....[24]....
        /*028c*/ 	.word	0x00000be0
        /*0290*/ 	.word	0x000000ff
        /*0294*/ 	.word	0x000000b8
        /*0298*/ 	.short	0x0100
        /*029a*/ 	.byte	0x04
	.zero		1


	//   ....[25]....
        /*029c*/ 	.word	0x00000bf0
        /*02a0*/ 	.word	0x000000ff
        /*02a4*/ 	.word	0x000000d8
        /*02a8*/ 	.short	0x0100
        /*02aa*/ 	.byte	0x04
	.zero		1


	//   ....[26]....
        /*02ac*/ 	.word	0x00000c00
        /*02b0*/ 	.word	0x000000ff
        /*02b4*/ 	.word	0x000000c0
        /*02b8*/ 	.short	0x0100
        /*02ba*/ 	.byte	0x04
	.zero		1


	//   ....[27]....
        /*02bc*/ 	.word	0x00000c10
        /*02c0*/ 	.word	0x000000ff
        /*02c4*/ 	.word	0x000000e0
        /*02c8*/ 	.short	0x0100
        /*02ca*/ 	.byte	0x04
	.zero		1


	//   ....[28]....
        /*02cc*/ 	.word	0x00000c20
        /*02d0*/ 	.word	0x000000ff
        /*02d4*/ 	.word	0x000000c8
        /*02d8*/ 	.short	0x0100
        /*02da*/ 	.byte	0x04
	.zero		1


	//   ....[29]....
        /*02dc*/ 	.word	0x00000c30
        /*02e0*/ 	.word	0x000000ff
        /*02e4*/ 	.word	0x000000e8
        /*02e8*/ 	.short	0x0100
        /*02ea*/ 	.byte	0x04
	.zero		1


	//   ....[30]....
        /*02ec*/ 	.word	0x00000d20
        /*02f0*/ 	.word	0x000000ff
        /*02f4*/ 	.word	0x000000f0
        /*02f8*/ 	.short	0x0100
        /*02fa*/ 	.byte	0x04
	.zero		1


	//   ....[31]....
        /*02fc*/ 	.word	0x00000d30
        /*0300*/ 	.word	0x000000ff
        /*0304*/ 	.word	0x00000100
        /*0308*/ 	.short	0x0100
        /*030a*/ 	.byte	0x04
	.zero		1


	//   ....[32]....
        /*030c*/ 	.word	0x00000d40
        /*0310*/ 	.word	0x000000ff
        /*0314*/ 	.word	0x000000f8
        /*0318*/ 	.short	0x0100
        /*031a*/ 	.byte	0x04
	.zero		1


	//   ....[33]....
        /*031c*/ 	.word	0x00000d50
        /*0320*/ 	.word	0x000000ff
        /*0324*/ 	.word	0x00000108
        /*0328*/ 	.short	0x0100
        /*032a*/ 	.byte	0x04
	.zero		1


	//   ....[34]....
        /*032c*/ 	.word	0x000018b0
        /*0330*/ 	.word	0x00000000
        /*0334*/ 	.word	0x00000100
        /*0338*/ 	.short	0x010a
        /*033a*/ 	.byte	0xff
	.zero		1


	//   ....[35]....
        /*033c*/ 	.word	0x000018d0
        /*0340*/ 	.word	0x00000000
        /*0344*/ 	.word	0x000000f0
        /*0348*/ 	.short	0x0101
        /*034a*/ 	.byte	0xff
	.zero		1


	//   ....[36]....
        /*034c*/ 	.word	0x00001990
        /*0350*/ 	.word	0x000000ff
        /*0354*/ 	.word	0x00000020
        /*0358*/ 	.short	0x010a
        /*035a*/ 	.byte	0x04
	.zero		1


	//   ....[37]....
        /*035c*/ 	.word	0x00001a10
        /*0360*/ 	.word	0x000000ff
        /*0364*/ 	.word	0x00000020
        /*0368*/ 	.short	0x010a
        /*036a*/ 	.byte	0x21
	.zero		1


	//   ....[38]....
        /*036c*/ 	.word	0x00001ba0
        /*0370*/ 	.word	0x000000ff
        /*0374*/ 	.word	0x00000020
        /*0378*/ 	.short	0x010a
        /*037a*/ 	.byte	0x08
	.zero		1


	//   ....[39]....
        /*037c*/ 	.word	0x00001cc0
        /*0380*/ 	.word	0x000000ff
        /*0384*/ 	.word	0x00000088
        /*0388*/ 	.short	0x0101
        /*038a*/ 	.byte	0x07
	.zero		1


	//   ....[40]....
        /*038c*/ 	.word	0x00001ce0
        /*0390*/ 	.word	0x000000ff
        /*0394*/ 	.word	0x00000020
        /*0398*/ 	.short	0x010a
        /*039a*/ 	.byte	0x04
	.zero		1


	//   ....[41]....
        /*039c*/ 	.word	0x00001d60
        /*03a0*/ 	.word	0x000000ff
        /*03a4*/ 	.word	0x00000020
        /*03a8*/ 	.short	0x010a
        /*03aa*/ 	.byte	0x11
	.zero		1


	//   ....[42]....
        /*03ac*/ 	.word	0x00001ef0
        /*03b0*/ 	.word	0x000000ff
        /*03b4*/ 	.word	0x00000020
        /*03b8*/ 	.short	0x010a
        /*03ba*/ 	.byte	0x06
	.zero		1


	//   ....[43]....
        /*03bc*/ 	.word	0x00002030
        /*03c0*/ 	.word	0x00000003
        /*03c4*/ 	.word	0x00000090
        /*03c8*/ 	.short	0x010a
        /*03ca*/ 	.byte	0xff
	.zero		1


	//   ....[44]....
        /*03cc*/ 	.word	0x00002180
        /*03d0*/ 	.word	0x00000000
        /*03d4*/ 	.word	0x00000000
        /*03d8*/ 	.short	0x0101
        /*03da*/ 	.byte	0xff
	.zero		1


	//   ....[45]....
        /*03dc*/ 	.word	0x00002730
        /*03e0*/ 	.word	0x000000ff
        /*03e4*/ 	.word	0x00000000
        /*03e8*/ 	.short	0x010a
        /*03ea*/ 	.byte	0x04
	.zero		1


	//   ....[46]....
        /*03ec*/ 	.word	0x000027c0
        /*03f0*/ 	.word	0x000000ff
        /*03f4*/ 	.word	0x00000000
        /*03f8*/ 	.short	0x010a
        /*03fa*/ 	.byte	0x05
	.zero		1


	//   ....[47]....
        /*03fc*/ 	.word	0x00002850
        /*0400*/ 	.word	0x000000ff
        /*0404*/ 	.word	0x00000000
        /*0408*/ 	.short	0x010a
        /*040a*/ 	.byte	0x05
	.zero		1


	//   ....[48]....
        /*040c*/ 	.word	0x000028f0
        /*0410*/ 	.word	0x00000000
        /*0414*/ 	.word	0x00000000
        /*0418*/ 	.short	0x010a
        /*041a*/ 	.byte	0xff
	.zero		1


	//   ....[49]....
        /*041c*/ 	.word	0x00002a30
        /*0420*/ 	.word	0x00000002
        /*0424*/ 	.word	0x000000f0
        /*0428*/ 	.short	0x010a
        /*042a*/ 	.byte	0xff
	.zero		1


	//   ....[50]....
        /*042c*/ 	.word	0x00002a90
        /*0430*/ 	.word	0x00000004
        /*0434*/ 	.word	0x00000000
        /*0438*/ 	.short	0x0101
        /*043a*/ 	.byte	0xff
	.zero		1


	//   ....[51]....
        /*043c*/ 	.word	0x00002ab0
        /*0440*/ 	.word	0x000000ff
        /*0444*/ 	.word	0x000000a0
        /*0448*/ 	.short	0x010a
        /*044a*/ 	.byte	0x04
	.zero		1


	//   ....[52]....
        /*044c*/ 	.word	0x00002bd0
        /*0450*/ 	.word	0x00000002
        /*0454*/ 	.word	0x00000090
        /*0458*/ 	.short	0x010a
        /*045a*/ 	.byte	0xff
	.zero		1


	//   ....[53]....
        /*045c*/ 	.word	0x00002ce0
        /*0460*/ 	.word	0x00000002
        /*0464*/ 	.word	0x00000000
        /*0468*/ 	.short	0x0101
        /*046a*/ 	.byte	0xff
	.zero		1


	//   ....[54]....
        /*046c*/ 	.word	0x00002d70
        /*0470*/ 	.word	0x000000ff
        /*0474*/ 	.word	0x000000a0
        /*0478*/ 	.short	0x0106
        /*047a*/ 	.byte	0x04
	.zero		1


	//   ....[55]....
        /*047c*/ 	.word	0x00002d90
        /*0480*/ 	.word	0x000000ff
        /*0484*/ 	.word	0x000000a0
        /*0488*/ 	.short	0x010a
        /*048a*/ 	.byte	0x04
	.zero		1


	//   ....[56]....
        /*048c*/ 	.word	0x00002e20
        /*0490*/ 	.word	0x000000ff
        /*0494*/ 	.word	0x000000a0
        /*0498*/ 	.short	0x0106
        /*049a*/ 	.byte	0x07
	.zero		1


	//   ....[57]....
        /*049c*/ 	.word	0x00002e60
        /*04a0*/ 	.word	0x00000000
        /*04a4*/ 	.word	0x000000a0
        /*04a8*/ 	.short	0x010a
        /*04aa*/ 	.byte	0xff
	.zero		1


	//   ....[58]....
        /*04ac*/ 	.word	0x000033c0
        /*04b0*/ 	.word	0x00000000
        /*04b4*/ 	.word	0x00000090
        /*04b8*/ 	.short	0x010a
        /*04ba*/ 	.byte	0xff
	.zero		1


	//   ....[59]....
        /*04bc*/ 	.word	0x000034c0
        /*04c0*/ 	.word	0x00000003
        /*04c4*/ 	.word	0x00000000
        /*04c8*/ 	.short	0x0101
        /*04ca*/ 	.byte	0xff
	.zero		1


	//   ....[60]....
        /*04cc*/ 	.word	0x000034d0
        /*04d0*/ 	.word	0x000000ff
        /*04d4*/ 	.word	0x00000000
        /*04d8*/ 	.short	0x010a
        /*04da*/ 	.byte	0x04
	.zero		1


	//   ....[61]....
        /*04dc*/ 	.word	0x00003550
        /*04e0*/ 	.word	0x000000ff
        /*04e4*/ 	.word	0x000000d0
        /*04e8*/ 	.short	0x010a
        /*04ea*/ 	.byte	0x1f
	.zero		1


	//   ....[62]....
        /*04ec*/ 	.word	0x00003630
        /*04f0*/ 	.word	0x000000ff
        /*04f4*/ 	.word	0x00000000
        /*04f8*/ 	.short	0x010a
        /*04fa*/ 	.byte	0x05
	.zero		1


	//   ....[63]....
        /*04fc*/ 	.word	0x00003770
        /*0500*/ 	.word	0x000000ff
        /*0504*/ 	.word	0x00000000
        /*0508*/ 	.short	0x010a
        /*050a*/ 	.byte	0x04
	.zero		1


	//   ....[64]....
        /*050c*/ 	.word	0x00003a00
        /*0510*/ 	.word	0x000000ff
        /*0514*/ 	.word	0x00000000
        /*0518*/ 	.short	0x010a
        /*051a*/ 	.byte	0x04
	.zero		1


	//   ....[65]....
        /*051c*/ 	.word	0x00003a90
        /*0520*/ 	.word	0x000000ff
        /*0524*/ 	.word	0x00000000
        /*0528*/ 	.short	0x010a
        /*052a*/ 	.byte	0x05
	.zero		1


	//   ....[66]....
        /*052c*/ 	.word	0x00003b20
        /*0530*/ 	.word	0x000000ff
        /*0534*/ 	.word	0x00000000
        /*0538*/ 	.short	0x010a
        /*053a*/ 	.byte	0x05
	.zero		1


	//   ....[67]....
        /*053c*/ 	.word	0x00003bb0
        /*0540*/ 	.word	0x000000ff
        /*0544*/ 	.word	0x00000000
        /*0548*/ 	.short	0x010a
        /*054a*/ 	.byte	0x04
	.zero		1


	//   ....[68]....
        /*054c*/ 	.word	0x000040c0
        /*0550*/ 	.word	0x0000000c
        /*0554*/ 	.word	0x00000090
        /*0558*/ 	.short	0x010a
        /*055a*/ 	.byte	0xff
	.zero		1


	//   ....[69]....
        /*055c*/ 	.word	0x00004230
        /*0560*/ 	.word	0x00000000
        /*0564*/ 	.word	0x00000000
        /*0568*/ 	.short	0x0101
        /*056a*/ 	.byte	0xff
	.zero		1


	//   ....[70]....
        /*056c*/ 	.word	0x000046c0
        /*0570*/ 	.word	0x000000ff
        /*0574*/ 	.word	0x00000088
        /*0578*/ 	.short	0x010a
        /*057a*/ 	.byte	0x15
	.zero		1


	//   ....[71]....
        /*057c*/ 	.word	0x00004840
        /*0580*/ 	.word	0x000000ff
        /*0584*/ 	.word	0x00000060
        /*0588*/ 	.short	0x010a
        /*058a*/ 	.byte	0x15
	.zero		1


	//   ....[72]....
        /*058c*/ 	.word	0x000049b0
        /*0590*/ 	.word	0x000000ff
        /*0594*/ 	.word	0x00000040
        /*0598*/ 	.short	0x010b
        /*059a*/ 	.byte	0x15
	.zero		1


	//   ....[73]....
        /*059c*/ 	.word	0x000049c0
        /*05a0*/ 	.word	0x000000ff
        /*05a4*/ 	.word	0x00000000
        /*05a8*/ 	.short	0x0101
        /*05aa*/ 	.byte	0x28
	.zero		1


	//   ....[74]....
        /*05ac*/ 	.word	0x000049d0
        /*05b0*/ 	.word	0x000000ff
        /*05b4*/ 	.word	0x00000068
        /*05b8*/ 	.short	0x010a
        /*05ba*/ 	.byte	0x15
	.zero		1


	//   ....[75]....
        /*05bc*/ 	.word	0x00004b20
        /*05c0*/ 	.word	0x000000ff
        /*05c4*/ 	.word	0x00000048
        /*05c8*/ 	.short	0x010b
        /*05ca*/ 	.byte	0x15
	.zero		1


	//   ....[76]....
        /*05cc*/ 	.word	0x00004b30
        /*05d0*/ 	.word	0x000000ff
        /*05d4*/ 	.word	0x00000000
        /*05d8*/ 	.short	0x0101
        /*05da*/ 	.byte	0x27
	.zero		1


	//   ....[77]....
        /*05dc*/ 	.word	0x00004b40
        /*05e0*/ 	.word	0x000000ff
        /*05e4*/ 	.word	0x00000070
        /*05e8*/ 	.short	0x010a
        /*05ea*/ 	.byte	0x15
	.zero		1


	//   ....[78]....
        /*05ec*/ 	.word	0x00004c80
        /*05f0*/ 	.word	0x000000ff
        /*05f4*/ 	.word	0x00000050
        /*05f8*/ 	.short	0x010b
        /*05fa*/ 	.byte	0x15
	.zero		1


	//   ....[79]....
        /*05fc*/ 	.word	0x00004c90
        /*0600*/ 	.word	0x000000ff
        /*0604*/ 	.word	0x00000000
        /*0608*/ 	.short	0x0101
        /*060a*/ 	.byte	0x26
	.zero		1


	//   ....[80]....
        /*060c*/ 	.word	0x00004ca0
        /*0610*/ 	.word	0x000000ff
        /*0614*/ 	.word	0x00000078
        /*0618*/ 	.short	0x010a
        /*061a*/ 	.byte	0x15
	.zero		1


	//   ....[81]....
        /*061c*/ 	.word	0x00004e90
        /*0620*/ 	.word	0x000000ff
        /*0624*/ 	.word	0x00000058
        /*0628*/ 	.short	0x010b
        /*062a*/ 	.byte	0x15
	.zero		1


	//   ....[82]....
        /*062c*/ 	.word	0x00004ea0
        /*0630*/ 	.word	0x000000ff
        /*0634*/ 	.word	0x00000000
        /*0638*/ 	.short	0x0101
        /*063a*/ 	.byte	0x25
	.zero		1


	//   ....[83]....
        /*063c*/ 	.word	0x00004ed0
        /*0640*/ 	.word	0x000000ff
        /*0644*/ 	.word	0x00000060
        /*0648*/ 	.short	0x010a
        /*064a*/ 	.byte	0x15
	.zero		1


	//   ....[84]....
        /*064c*/ 	.word	0x00004ef0
        /*0650*/ 	.word	0x000000ff
        /*0654*/ 	.word	0x00000068
        /*0658*/ 	.short	0x010a
        /*065a*/ 	.byte	0x15
	.zero		1


	//   ....[85]....
        /*065c*/ 	.word	0x00004f10
        /*0660*/ 	.word	0x000000ff
        /*0664*/ 	.word	0x00000070
        /*0668*/ 	.short	0x010a
        /*066a*/ 	.byte	0x15
	.zero		1


	//   ....[86]....
        /*066c*/ 	.word	0x00004f50
        /*0670*/ 	.word	0x00000000
        /*0674*/ 	.word	0x00000078
        /*0678*/ 	.short	0x010a
        /*067a*/ 	.byte	0xff
	.zero		1


	//   ....[87]....
        /*067c*/ 	.word	0x000052a0
        /*0680*/ 	.word	0x00000003
        /*0684*/ 	.word	0x00000090
        /*0688*/ 	.short	0x010a
        /*068a*/ 	.byte	0xff
	.zero		1


	//   ....[88]....
        /*068c*/ 	.word	0x00005420
        /*0690*/ 	.word	0x00000000
        /*0694*/ 	.word	0x00000000
        /*0698*/ 	.short	0x0101
        /*069a*/ 	.byte	0xff
	.zero		1


	//   ....[89]....
        /*069c*/ 	.word	0x00005f70
        /*06a0*/ 	.word	0x00000002
        /*06a4*/ 	.word	0x00000040
        /*06a8*/ 	.short	0x010a
        /*06aa*/ 	.byte	0xff
	.zero		1


	//   ....[90]....
        /*06ac*/ 	.word	0x00005fe0
        /*06b0*/ 	.word	0x00000047
        /*06b4*/ 	.word	0x000000b0
        /*06b8*/ 	.short	0x010a
        /*06ba*/ 	.byte	0xff
	.zero		1


	//   ....[91]....
        /*06bc*/ 	.word	0x000060d0
        /*06c0*/ 	.word	0x00000002
        /*06c4*/ 	.word	0x00000040
        /*06c8*/ 	.short	0x010a
        /*06ca*/ 	.byte	0xff
	.zero		1


	//   ....[92]....
        /*06cc*/ 	.word	0x000061e0
        /*06d0*/ 	.word	0x00000000
        /*06d4*/ 	.word	0x00000000
        /*06d8*/ 	.short	0x0101
        /*06da*/ 	.byte	0xff
	.zero		1


	//   ....[93]....
        /*06dc*/ 	.word	0x00006260
        /*06e0*/ 	.word	0x00000047
        /*06e4*/ 	.word	0x000000b0
        /*06e8*/ 	.short	0x010a
        /*06ea*/ 	.byte	0xff
	.zero		1


	//   ....[94]....
        /*06ec*/ 	.word	0x00006db0
        /*06f0*/ 	.word	0x00000070
        /*06f4*/ 	.word	0x00000040
        /*06f8*/ 	.short	0x010a
        /*06fa*/ 	.byte	0xff
	.zero		1


	//   ....[95]....
        /*06fc*/ 	.word	0x00006e80
        /*0700*/ 	.word	0x00000070
        /*0704*/ 	.word	0x00000040
        /*0708*/ 	.short	0x010a
        /*070a*/ 	.byte	0xff
	.zero		1


	//   ....[96]....
        /*070c*/ 	.word	0x00006f90
        /*0710*/ 	.word	0x00000000
        /*0714*/ 	.word	0x00000000
        /*0718*/ 	.short	0x0101
        /*071a*/ 	.byte	0xff
	.zero		1


	//   ....[97]....
        /*071c*/ 	.word	0x00007b00
        /*0720*/ 	.word	0x00000070
        /*0724*/ 	.word	0x00000040
        /*0728*/ 	.short	0x010a
        /*072a*/ 	.byte	0xff
	.zero		1


	//   ....[98]....
        /*072c*/ 	.word	0x00007bd0
        /*0730*/ 	.word	0x00000070
        /*0734*/ 	.word	0x00000040
        /*0738*/ 	.short	0x010a
        /*073a*/ 	.byte	0xff
	.zero		1


	//   ....[99]....
        /*073c*/ 	.word	0x00007ce0
        /*0740*/ 	.word	0x00000000
        /*0744*/ 	.word	0x00000000
        /*0748*/ 	.short	0x0101
        /*074a*/ 	.byte	0xff
	.zero		1


	//   ....[100]....
        /*074c*/ 	.word	0x00008880
        /*0750*/ 	.word	0x00000066
        /*0754*/ 	.word	0x00000040
        /*0758*/ 	.short	0x010a
        /*075a*/ 	.byte	0xff
	.zero		1


	//   ....[101]....
        /*075c*/ 	.word	0x00008950
        /*0760*/ 	.word	0x00000066
        /*0764*/ 	.word	0x00000040
        /*0768*/ 	.short	0x010a
        /*076a*/ 	.byte	0xff
	.zero		1


	//   ....[102]....
        /*076c*/ 	.word	0x00008a60
        /*0770*/ 	.word	0x00000000
        /*0774*/ 	.word	0x00000000
        /*0778*/ 	.short	0x0101
        /*077a*/ 	.byte	0xff
	.zero		1


	//   ....[103]....
        /*077c*/ 	.word	0x00008ef0
        /*0780*/ 	.word	0x000000ff
        /*0784*/ 	.word	0x00000000
        /*0788*/ 	.short	0x0101
        /*078a*/ 	.byte	0x04
	.zero		1


	//   ....[104]....
        /*078c*/ 	.word	0x00009700
        /*0790*/ 	.word	0x00000000
        /*0794*/ 	.word	0x00000100
        /*0798*/ 	.short	0x010a
        /*079a*/ 	.byte	0xff
	.zero		1


	//   ....[105]....
        /*079c*/ 	.word	0x00009760
        /*07a0*/ 	.word	0x00000000
        /*07a4*/ 	.word	0x00000020
        /*07a8*/ 	.short	0x010a
        /*07aa*/ 	.byte	0xff
	.zero		1


	//   ....[106]....
        /*07ac*/ 	.word	0x000097c0
        /*07b0*/ 	.word	0x00000000
        /*07b4*/ 	.word	0x00000020
        /*07b8*/ 	.short	0x010a
        /*07ba*/ 	.byte	0xff
	.zero		1


	//   ....[107]....
        /*07bc*/ 	.word	0x00009810
        /*07c0*/ 	.word	0x00000003
        /*07c4*/ 	.word	0x00000090
        /*07c8*/ 	.short	0x010a
        /*07ca*/ 	.byte	0xff
	.zero		1


	//   ....[108]....
        /*07cc*/ 	.word	0x00009870
        /*07d0*/ 	.word	0x00000000
        /*07d4*/ 	.word	0x00000000
        /*07d8*/ 	.short	0x010a
        /*07da*/ 	.byte	0xff
	.zero		1


	//   ....[109]....
        /*07dc*/ 	.word	0x000098d0
        /*07e0*/ 	.word	0x00000000
        /*07e4*/ 	.word	0x00000000
        /*07e8*/ 	.short	0x010a
        /*07ea*/ 	.byte	0xff
	.zero		1


	//   ....[110]....
        /*07ec*/ 	.word	0x00009930
        /*07f0*/ 	.word	0x00000000
        /*07f4*/ 	.word	0x00000000
        /*07f8*/ 	.short	0x010a
        /*07fa*/ 	.byte	0xff
	.zero		1


	//   ....[111]....
        /*07fc*/ 	.word	0x00009980
        /*0800*/ 	.word	0x00000002
        /*0804*/ 	.word	0x000000f0
        /*0808*/ 	.short	0x010a
        /*080a*/ 	.byte	0xff
	.zero		1


	//   ....[112]....
        /*080c*/ 	.word	0x000099e0
        /*0810*/ 	.word	0x00000002
        /*0814*/ 	.word	0x000000a0
        /*0818*/ 	.short	0x010a
        /*081a*/ 	.byte	0xff
	.zero		1


	//   ....[113]....
        /*081c*/ 	.word	0x00009a30
        /*0820*/ 	.word	0x00000002
        /*0824*/ 	.word	0x00000090
        /*0828*/ 	.short	0x010a
        /*082a*/ 	.byte	0xff
	.zero		1


	//   ....[114]....
        /*082c*/ 	.word	0x00009a90
        /*0830*/ 	.word	0x00000000
        /*0834*/ 	.word	0x000000a0
        /*0838*/ 	.short	0x010a
        /*083a*/ 	.byte	0xff
	.zero		1


	//   ....[115]....
        /*083c*/ 	.word	0x00009ae0
        /*0840*/ 	.word	0x00000000
        /*0844*/ 	.word	0x00000090
        /*0848*/ 	.short	0x010a
        /*084a*/ 	.byte	0xff
	.zero		1


	//   ....[116]....
        /*084c*/ 	.word	0x00009b40
        /*0850*/ 	.word	0x00000003
        /*0854*/ 	.word	0x000000d0
        /*0858*/ 	.short	0x010a
        /*085a*/ 	.byte	0xff
	.zero		1


	//   ....[117]....
        /*085c*/ 	.word	0x00009ba0
        /*0860*/ 	.word	0x00000000
        /*0864*/ 	.word	0x00000000
        /*0868*/ 	.short	0x010a
        /*086a*/ 	.byte	0xff
	.zero		1


	//   ....[118]....
        /*086c*/ 	.word	0x00009c00
        /*0870*/ 	.word	0x00000000
        /*0874*/ 	.word	0x00000000
        /*0878*/ 	.short	0x010a
        /*087a*/ 	.byte	0xff
	.zero		1


	//   ....[119]....
        /*087c*/ 	.word	0x00009c60
        /*0880*/ 	.word	0x00000000
        /*0884*/ 	.word	0x00000000
        /*0888*/ 	.short	0x010a
        /*088a*/ 	.byte	0xff
	.zero		1


	//   ....[120]....
        /*088c*/ 	.word	0x00009cc0
        /*0890*/ 	.word	0x00000000
        /*0894*/ 	.word	0x00000000
        /*0898*/ 	.short	0x010a
        /*089a*/ 	.byte	0xff
	.zero		1


	//   ....[121]....
        /*089c*/ 	.word	0x00009d20
        /*08a0*/ 	.word	0x00000000
        /*08a4*/ 	.word	0x00000000
        /*08a8*/ 	.short	0x010a
        /*08aa*/ 	.byte	0xff
	.zero		1


	//   ....[122]....
        /*08ac*/ 	.word	0x00009d70
        /*08b0*/ 	.word	0x0000000c
        /*08b4*/ 	.word	0x00000090
        /*08b8*/ 	.short	0x010a
        /*08ba*/ 	.byte	0xff
	.zero		1


	//   ....[123]....
        /*08bc*/ 	.word	0x00009dd0
        /*08c0*/ 	.word	0x00000000
        /*08c4*/ 	.word	0x00000088
        /*08c8*/ 	.short	0x010a
        /*08ca*/ 	.byte	0xff
	.zero		1


	//   ....[124]....
        /*08cc*/ 	.word	0x00009e30
        /*08d0*/ 	.word	0x00000000
        /*08d4*/ 	.word	0x00000060
        /*08d8*/ 	.short	0x010a
        /*08da*/ 	.byte	0xff
	.zero		1


	//   ....[125]....
        /*08dc*/ 	.word	0x00009e90
        /*08e0*/ 	.word	0x00000000
        /*08e4*/ 	.word	0x00000068
        /*08e8*/ 	.short	0x010a
        /*08ea*/ 	.byte	0xff
	.zero		1


	//   ....[126]....
        /*08ec*/ 	.word	0x00009ef0
        /*08f0*/ 	.word	0x00000000
        /*08f4*/ 	.word	0x00000070
        /*08f8*/ 	.short	0x010a
        /*08fa*/ 	.byte	0xff
	.zero		1


	//   ....[127]....
        /*08fc*/ 	.word	0x00009f50
        /*0900*/ 	.word	0x00000000
        /*0904*/ 	.word	0x00000078
        /*0908*/ 	.short	0x010a
        /*090a*/ 	.byte	0xff
	.zero		1


	//   ....[128]....
        /*090c*/ 	.word	0x00009fb0
        /*0910*/ 	.word	0x00000000
        /*0914*/ 	.word	0x00000060
        /*0918*/ 	.short	0x010a
        /*091a*/ 	.byte	0xff
	.zero		1


	//   ....[129]....
        /*091c*/ 	.word	0x0000a010
        /*0920*/ 	.word	0x00000000
        /*0924*/ 	.word	0x00000068
        /*0928*/ 	.short	0x010a
        /*092a*/ 	.byte	0xff
	.zero		1


	//   ....[130]....
        /*092c*/ 	.word	0x0000a070
        /*0930*/ 	.word	0x00000000
        /*0934*/ 	.word	0x00000070
        /*0938*/ 	.short	0x010a
        /*093a*/ 	.byte	0xff
	.zero		1


	//   ....[131]....
        /*093c*/ 	.word	0x0000a0c0
        /*0940*/ 	.word	0x00000003
        /*0944*/ 	.word	0x00000090
        /*0948*/ 	.short	0x010a
        /*094a*/ 	.byte	0xff
	.zero		1


	//   ....[132]....
        /*094c*/ 	.word	0x0000a110
        /*0950*/ 	.word	0x00000002
        /*0954*/ 	.word	0x00000040
        /*0958*/ 	.short	0x010a
        /*095a*/ 	.byte	0xff
	.zero		1


	//   ....[133]....
        /*095c*/ 	.word	0x0000a160
        /*0960*/ 	.word	0x00000047
        /*0964*/ 	.word	0x000000b0
        /*0968*/ 	.short	0x010a
        /*096a*/ 	.byte	0xff
	.zero		1


	//   ....[134]....
        /*096c*/ 	.word	0x0000a1b0
        /*0970*/ 	.word	0x00000070
        /*0974*/ 	.word	0x00000040
        /*0978*/ 	.short	0x010a
        /*097a*/ 	.byte	0xff
	.zero		1


	//   ....[135]....
        /*097c*/ 	.word	0x0000a200
        /*0980*/ 	.word	0x00000070
        /*0984*/ 	.word	0x00000040
        /*0988*/ 	.short	0x010a
        /*098a*/ 	.byte	0xff
	.zero		1


	//   ....[136]....
        /*098c*/ 	.word	0x0000a250
        /*0990*/ 	.word	0x00000066
        /*0994*/ 	.word	0x00000040
        /*0998*/ 	.short	0x010a
        /*099a*/ 	.byte	0xff
	.zero		1


	//----- nvinfo : EIATTR_NUM_MBARRIERS
	.align		4
.L_48:
        /*099c*/ 	.byte	0x03, 0x38
        /*099e*/ 	.short	0x0022


	//----- nvinfo : EIATTR_EXIT_INSTR_OFFSETS
	.align		4
        /*09a0*/ 	.byte	0x04, 0x1c
        /*09a2*/ 	.short	(.L_50 - .L_49)


	//   ....[0]....
.L_49:
        /*09a4*/ 	.word	0x00002920


	//   ....[1]....
        /*09a8*/ 	.word	0x00002e30


	//   ....[2]....
        /*09ac*/ 	.word	0x00002e90


	//   ....[3]....
        /*09b0*/ 	.word	0x00003e10


	//   ....[4]....
        /*09b4*/ 	.word	0x00004f80


	//   ....[5]....
        /*09b8*/ 	.word	0x00004fc0


	//   ....[6]....
        /*09bc*/ 	.word	0x000096f0


	//----- nvinfo : EIATTR_MAX_THREADS
	.align		4
.L_50:
        /*09c0*/ 	.byte	0x04, 0x05
        /*09c2*/ 	.short	(.L_52 - .L_51)
.L_51:
        /*09c4*/ 	.word	0x00000100
        /*09c8*/ 	.word	0x00000001
        /*09cc*/ 	.word	0x00000001


	//----- nvinfo : EIATTR_CRS_STACK_SIZE
	.align		4
.L_52:
        /*09d0*/ 	.byte	0x04, 0x1e
        /*09d2*/ 	.short	(.L_54 - .L_53)
.L_53:
        /*09d4*/ 	.word	0x00000000


	//----- nvinfo : EIATTR_CBANK_PARAM_SIZE
	.align		4
.L_54:
        /*09d8*/ 	.byte	0x03, 0x19
        /*09da*/ 	.short	0x0800


	//----- nvinfo : EIATTR_PARAM_CBANK
	.align		4
        /*09dc*/ 	.byte	0x04, 0x0a
        /*09de*/ 	.short	(.L_56 - .L_55)
	.align		4
.L_55:
        /*09e0*/ 	.word	index@(.nv.constant0._ZN7cutlass13device_kernelINS_4gemm6kernel13GemmUniversalIN4cute5tupleIJiiiiEEENS1_10collective13CollectiveMmaINS1_35MainloopSm100TmaUmmaWarpSpecializedILi4ELi2ELi4ENS5_IJNS4_1CILi1EEENSA_ILi2EEESB_EEEEENS5_IJNSA_ILi64EEENSA_ILi256EEENSA_ILi128EEEEEENS_12float_e4m3_tENS5_IJlSB_lEEESJ_SK_NS4_8TiledMMAINS4_8MMA_AtomIJNS4_10MMA_TraitsINS4_19SM100_MMA_F8F6F4_SSEJSJ_SJ_fSF_SG_NS4_17integral_constantINS4_4UMMA5MajorELSR_0EEESS_NSP_INSQ_7ScaleInELST_0EEESU_EEEEEENS4_6LayoutINS5_IJSB_SB_SB_EEENS5_IJNSA_ILi0EEESZ_SZ_EEEEENS5_IJNS4_10UnderscoreES12_S12_EEEEENS4_23SM90_TMA_LOAD_MULTICASTENS4_14ComposedLayoutINS4_7SwizzleILi3ELi4ELi3EEENS4_18smem_ptr_flag_bitsILi8EEENSX_INS5_IJNSA_ILi8EEESH_EEENS5_IJSH_SB_EEEEEEEvNS4_8identityENS4_13SM90_TMA_LOADES1F_vS1G_EENS_8epilogue10collective18CollectiveEpilogueINS1J_23Sm100TmaWarpSpecializedILi4ELi2ELi32ELb0ELb0EEEJSI_NS5_IJNSX_ISF_SB_EES1O_EEESJ_SK_SJ_SK_NS1J_6fusion15FusionCallbacksIS1N_NS1Q_17LinearCombinationISJ_fSJ_fLNS_15FloatRoundStyleE2EEESI_S1P_JEEENS4_5SM1004TMEM4LOAD26SM100_TMEM_LOAD_16dp32b32xES1H_NS16_INS17_ILi2ELi4ELi3EEES1A_NSX_INS5_IJS1B_SF_EEENS5_IJSF_SB_EEEEEEENS4_39AutoVectorizingCopyWithAssumedAlignmentILi128EEENS4_14SM90_TMA_STOREES24_S26_S26_EEEvvEEEEvNT_6ParamsE)
        /*09e4*/ 	.short	0x0380
        /*09e6*/ 	.short	0x0800


	//----- nvinfo : EIATTR_SW_WAR
	.align		4
.L_56:
        /*09e8*/ 	.byte	0x04, 0x36
        /*09ea*/ 	.short	(.L_58 - .L_57)
.L_57:
        /*09ec*/ 	.word	0x00000008
.L_58:


//--------------------- .nv.callgraph             --------------------------
	.section	.nv.callgraph,"",@"SHT_CUDA_CALLGRAPH"
	.align	4
	.sectionentsize	8
	.align		4
        /*0000*/ 	.word	0x00000000
	.align		4
        /*0004*/ 	.word	0xffffffff
	.align		4
        /*0008*/ 	.word	index@(_ZN7cutlass13device_kernelINS_4gemm6kernel13GemmUniversalIN4cute5tupleIJiiiiEEENS1_10collective13CollectiveMmaINS1_35MainloopSm100TmaUmmaWarpSpecializedILi4ELi2ELi4ENS5_IJNS4_1CILi1EEENSA_ILi2EEESB_EEEEENS5_IJNSA_ILi64EEENSA_ILi256EEENSA_ILi128EEEEEENS_12float_e4m3_tENS5_IJlSB_lEEESJ_SK_NS4_8TiledMMAINS4_8MMA_AtomIJNS4_10MMA_TraitsINS4_19SM100_MMA_F8F6F4_SSEJSJ_SJ_fSF_SG_NS4_17integral_constantINS4_4UMMA5MajorELSR_0EEESS_NSP_INSQ_7ScaleInELST_0EEESU_EEEEEENS4_6LayoutINS5_IJSB_SB_SB_EEENS5_IJNSA_ILi0EEESZ_SZ_EEEEENS5_IJNS4_10UnderscoreES12_S12_EEEEENS4_23SM90_TMA_LOAD_MULTICASTENS4_14ComposedLayoutINS4_7SwizzleILi3ELi4ELi3EEENS4_18smem_ptr_flag_bitsILi8EEENSX_INS5_IJNSA_ILi8EEESH_EEENS5_IJSH_SB_EEEEEEEvNS4_8identityENS4_13SM90_TMA_LOADES1F_vS1G_EENS_8epilogue10collective18CollectiveEpilogueINS1J_23Sm100TmaWarpSpecializedILi4ELi2ELi32ELb0ELb0EEEJSI_NS5_IJNSX_ISF_SB_EES1O_EEESJ_SK_SJ_SK_NS1J_6fusion15FusionCallbacksIS1N_NS1Q_17LinearCombinationISJ_fSJ_fLNS_15FloatRoundStyleE2EEESI_S1P_JEEENS4_5SM1004TMEM4LOAD26SM100_TMEM_LOAD_16dp32b32xES1H_NS16_INS17_ILi2ELi4ELi3EEES1A_NSX_INS5_IJS1B_SF_EEENS5_IJSF_SB_EEEEEEENS4_39AutoVectorizingCopyWithAssumedAlignmentILi128EEENS4_14SM90_TMA_STOREES24_S26_S26_EEEvvEEEEvNT_6ParamsE)
	.align		4
        /*000c*/ 	.word	index@(__assertfail)
	.align		4
        /*0010*/ 	.word	0x00000000
	.align		4
        /*0014*/ 	.word	0xfffffffe
	.align		4
        /*0018*/ 	.word	0x00000000
	.align		4
        /*001c*/ 	.word	0xfffffffd
	.align		4
        /*0020*/ 	.word	0x00000000
	.align		4
        /*0024*/ 	.word	0xfffffffc


//--------------------- .nv.constant4             --------------------------
	.section	.nv.constant4,"a",@progbits
	.align	8
	.align		8
.nv.constant4:
        /*0000*/ 	.dword	__assertfail
	.align		8
        /*0008*/ 	.dword	__unnamed_1
	.align		8
        /*0010*/ 	.dword	__unnamed_2
	.align		8
        /*0018*/ 	.dword	__unnamed_3
	.align		8
        /*0020*/ 	.dword	_ZN39_INTERNAL_6bb34abe_4_k_cu_b879e9d8_78384cuda3std3__45__cpo5beginE
	.align		8
        /*0028*/ 	.dword	_ZN39_INTERNAL_6bb34abe_4_k_cu_b879e9d8_78384cuda3std3__45__cpo3endE
	.align		8
        /*0030*/ 	.dword	_ZN39_INTERNAL_6bb34abe_4_k_cu_b879e9d8_78384cuda3std3__45__cpo6cbeginE
	.align		8
        /*0038*/ 	.dword	_ZN39_INTERNAL_6bb34abe_4_k_cu_b879e9d8_78384cuda3std3__45__cpo4cendE
	.align		8
        /*0040*/ 	.dword	_ZN39_INTERNAL_6bb34abe_4_k_cu_b879e9d8_78384cuda3std3__441_GLOBAL__N__6bb34abe_4_k_cu_b879e9d8_78386ignoreE
	.align		8
        /*0048*/ 	.dword	_ZN39_INTERNAL_6bb34abe_4_k_cu_b879e9d8_78384cuda3std3__419piecewise_constructE
	.align		8
        /*0050*/ 	.dword	_ZN39_INTERNAL_6bb34abe_4_k_cu_b879e9d8_78384cuda3std3__48in_placeE
	.align		8
        /*0058*/ 	.dword	_ZN39_INTERNAL_6bb34abe_4_k_cu_b879e9d8_78384cuda3std6ranges3__45__cpo4swapE
	.align		8
        /*0060*/ 	.dword	_ZN39_INTERNAL_6bb34abe_4_k_cu_b879e9d8_78384cuda3std6ranges3__45__cpo9iter_moveE
	.align		8
        /*0068*/ 	.dword	_ZN39_INTERNAL_6bb34abe_4_k_cu_b879e9d8_78384cute7productE
	.align		8
        /*0070*/ 	.dword	_ZN39_INTERNAL_6bb34abe_4_k_cu_b879e9d8_78384cute1_E
	.align		8
        /*0078*/ 	.dword	$str$25
	.align		8
        /*0080*/ 	.dword	$str$26
	.align		8
        /*0088*/ 	.dword	$str$27
	.align		8
        /*0090*/ 	.dword	$str$28


//--------------------- .text._ZN7cutlass13device_kernelINS_4gemm6kernel13GemmUniversalIN4cute5tupleIJiiiiEEENS1_10collective13CollectiveMmaINS1_35MainloopSm100TmaUmmaWarpSpecializedILi4ELi2ELi4ENS5_IJNS4_1CILi1EEENSA_ILi2EEESB_EEEEENS5_IJNSA_ILi64EEENSA_ILi256EEENSA_ILi128EEEEEENS_12float_e4m3_tENS5_IJlSB_lEEESJ_SK_NS4_8TiledMMAINS4_8MMA_AtomIJNS4_10MMA_TraitsINS4_19SM100_MMA_F8F6F4_SSEJSJ_SJ_fSF_SG_NS4_17integral_constantINS4_4UMMA5MajorELSR_0EEESS_NSP_INSQ_7ScaleInELST_0EEESU_EEEEEENS4_6LayoutINS5_IJSB_SB_SB_EEENS5_IJNSA_ILi0EEESZ_SZ_EEEEENS5_IJNS4_10UnderscoreES12_S12_EEEEENS4_23SM90_TMA_LOAD_MULTICASTENS4_14ComposedLayoutINS4_7SwizzleILi3ELi4ELi3EEENS4_18smem_ptr_flag_bitsILi8EEENSX_INS5_IJNSA_ILi8EEESH_EEENS5_IJSH_SB_EEEEEEEvNS4_8identityENS4_13SM90_TMA_LOADES1F_vS1G_EENS_8epilogue10collective18CollectiveEpilogueINS1J_23Sm100TmaWarpSpecializedILi4ELi2ELi32ELb0ELb0EEEJSI_NS5_IJNSX_ISF_SB_EES1O_EEESJ_SK_SJ_SK_NS1J_6fusion15FusionCallbacksIS1N_NS1Q_17LinearCombinationISJ_fSJ_fLNS_15FloatRoundStyleE2EEESI_S1P_JEEENS4_5SM1004TMEM4LOAD26SM100_TMEM_LOAD_16dp32b32xES1H_NS16_INS17_ILi2ELi4ELi3EEES1A_NSX_INS5_IJS1B_SF_EEENS5_IJSF_SB_EEEEEEENS4_39AutoVectorizingCopyWithAssumedAlignmentILi128EEENS4_14SM90_TMA_STOREES24_S26_S26_EEEvvEEEEvNT_6ParamsE --------------------------
	.section	.text._ZN7cutlass13device_kernelINS_4gemm6kernel13GemmUniversalIN4cute5tupleIJiiiiEEENS1_10collective13CollectiveMmaINS1_35MainloopSm100TmaUmmaWarpSpecializedILi4ELi2ELi4ENS5_IJNS4_1CILi1EEENSA_ILi2EEESB_EEEEENS5_IJNSA_ILi64EEENSA_ILi256EEENSA_ILi128EEEEEENS_12float_e4m3_tENS5_IJlSB_lEEESJ_SK_NS4_8TiledMMAINS4_8MMA_AtomIJNS4_10MMA_TraitsINS4_19SM100_MMA_F8F6F4_SSEJSJ_SJ_fSF_SG_NS4_17integral_constantINS4_4UMMA5MajorELSR_0EEESS_NSP_INSQ_7ScaleInELST_0EEESU_EEEEEENS4_6LayoutINS5_IJSB_SB_SB_EEENS5_IJNSA_ILi0EEESZ_SZ_EEEEENS5_IJNS4_10UnderscoreES12_S12_EEEEENS4_23SM90_TMA_LOAD_MULTICASTENS4_14ComposedLayoutINS4_7SwizzleILi3ELi4ELi3EEENS4_18smem_ptr_flag_bitsILi8EEENSX_INS5_IJNSA_ILi8EEESH_EEENS5_IJSH_SB_EEEEEEEvNS4_8identityENS4_13SM90_TMA_LOADES1F_vS1G_EENS_8epilogue10collective18CollectiveEpilogueINS1J_23Sm100TmaWarpSpecializedILi4ELi2ELi32ELb0ELb0EEEJSI_NS5_IJNSX_ISF_SB_EES1O_EEESJ_SK_SJ_SK_NS1J_6fusion15FusionCallbacksIS1N_NS1Q_17LinearCombinationISJ_fSJ_fLNS_15FloatRoundStyleE2EEESI_S1P_JEEENS4_5SM1004TMEM4LOAD26SM100_TMEM_LOAD_16dp32b32xES1H_NS16_INS17_ILi2ELi4ELi3EEES1A_NSX_INS5_IJS1B_SF_EEENS5_IJSF_SB_EEEEEEENS4_39AutoVectorizingCopyWithAssumedAlignmentILi128EEENS4_14SM90_TMA_STOREES24_S26_S26_EEEvvEEEEvNT_6ParamsE,"ax",@progbits
	.align	128
.text._ZN7cutlass13device_kernelINS_4gemm6kernel13GemmUniversalIN4cute5tupleIJiiiiEEENS1_10collective13CollectiveMmaINS1_35MainloopSm100TmaUmmaWarpSpecializedILi4ELi2ELi4ENS5_IJNS4_1CILi1EEENSA_ILi2EEESB_EEEEENS5_IJNSA_ILi64EEENSA_ILi256EEENSA_ILi128EEEEEENS_12float_e4m3_tENS5_IJlSB_lEEESJ_SK_NS4_8TiledMMAINS4_8MMA_AtomIJNS4_10MMA_TraitsINS4_19SM100_MMA_F8F6F4_SSEJSJ_SJ_fSF_SG_NS4_17integral_constantINS4_4UMMA5MajorELSR_0EEESS_NSP_INSQ_7ScaleInELST_0EEESU_EEEEEENS4_6LayoutINS5_IJSB_SB_SB_EEENS5_IJNSA_ILi0EEESZ_SZ_EEEEENS5_IJNS4_10UnderscoreES12_S12_EEEEENS4_23SM90_TMA_LOAD_MULTICASTENS4_14ComposedLayoutINS4_7SwizzleILi3ELi4ELi3EEENS4_18smem_ptr_flag_bitsILi8EEENSX_INS5_IJNSA_ILi8EEESH_EEENS5_IJSH_SB_EEEEEEEvNS4_8identityENS4_13SM90_TMA_LOADES1F_vS1G_EENS_8epilogue10collective18CollectiveEpilogueINS1J_23Sm100TmaWarpSpecializedILi4ELi2ELi32ELb0ELb0EEEJSI_NS5_IJNSX_ISF_SB_EES1O_EEESJ_SK_SJ_SK_NS1J_6fusion15FusionCallbacksIS1N_NS1Q_17LinearCombinationISJ_fSJ_fLNS_15FloatRoundStyleE2EEESI_S1P_JEEENS4_5SM1004TMEM4LOAD26SM100_TMEM_LOAD_16dp32b32xES1H_NS16_INS17_ILi2ELi4ELi3EEES1A_NSX_INS5_IJS1B_SF_EEENS5_IJSF_SB_EEEEEEENS4_39AutoVectorizingCopyWithAssumedAlignmentILi128EEENS4_14SM90_TMA_STOREES24_S26_S26_EEEvvEEEEvNT_6ParamsE:
        .type           _ZN7cutlass13device_kernelINS_4gemm6kernel13GemmUniversalIN4cute5tupleIJiiiiEEENS1_10collective13CollectiveMmaINS1_35MainloopSm100TmaUmmaWarpSpecializedILi4ELi2ELi4ENS5_IJNS4_1CILi1EEENSA_ILi2EEESB_EEEEENS5_IJNSA_ILi64EEENSA_ILi256EEENSA_ILi128EEEEEENS_12float_e4m3_tENS5_IJlSB_lEEESJ_SK_NS4_8TiledMMAINS4_8MMA_AtomIJNS4_10MMA_TraitsINS4_19SM100_MMA_F8F6F4_SSEJSJ_SJ_fSF_SG_NS4_17integral_constantINS4_4UMMA5MajorELSR_0EEESS_NSP_INSQ_7ScaleInELST_0EEESU_EEEEEENS4_6LayoutINS5_IJSB_SB_SB_EEENS5_IJNSA_ILi0EEESZ_SZ_EEEEENS5_IJNS4_10UnderscoreES12_S12_EEEEENS4_23SM90_TMA_LOAD_MULTICASTENS4_14ComposedLayoutINS4_7SwizzleILi3ELi4ELi3EEENS4_18smem_ptr_flag_bitsILi8EEENSX_INS5_IJNSA_ILi8EEESH_EEENS5_IJSH_SB_EEEEEEEvNS4_8identityENS4_13SM90_TMA_LOADES1F_vS1G_EENS_8epilogue10collective18CollectiveEpilogueINS1J_23Sm100TmaWarpSpecializedILi4ELi2ELi32ELb0ELb0EEEJSI_NS5_IJNSX_ISF_SB_EES1O_EEESJ_SK_SJ_SK_NS1J_6fusion15FusionCallbacksIS1N_NS1Q_17LinearCombinationISJ_fSJ_fLNS_15FloatRoundStyleE2EEESI_S1P_JEEENS4_5SM1004TMEM4LOAD26SM100_TMEM_LOAD_16dp32b32xES1H_NS16_INS17_ILi2ELi4ELi3EEES1A_NSX_INS5_IJS1B_SF_EEENS5_IJSF_SB_EEEEEEENS4_39AutoVectorizingCopyWithAssumedAlignmentILi128EEENS4_14SM90_TMA_STOREES24_S26_S26_EEEvvEEEEvNT_6ParamsE,@function
        .size           _ZN7cutlass13device_kernelINS_4gemm6kernel13GemmUniversalIN4cute5tupleIJiiiiEEENS1_10collective13CollectiveMmaINS1_35MainloopSm100TmaUmmaWarpSpecializedILi4ELi2ELi4ENS5_IJNS4_1CILi1EEENSA_ILi2EEESB_EEEEENS5_IJNSA_ILi64EEENSA_ILi256EEENSA_ILi128EEEEEENS_12float_e4m3_tENS5_IJlSB_lEEESJ_SK_NS4_8TiledMMAINS4_8MMA_AtomIJNS4_10MMA_TraitsINS4_19SM100_MMA_F8F6F4_SSEJSJ_SJ_fSF_SG_NS4_17integral_constantINS4_4UMMA5MajorELSR_0EEESS_NSP_INSQ_7ScaleInELST_0EEESU_EEEEEENS4_6LayoutINS5_IJSB_SB_SB_EEENS5_IJNSA_ILi0EEESZ_SZ_EEEEENS5_IJNS4_10UnderscoreES12_S12_EEEEENS4_23SM90_TMA_LOAD_MULTICASTENS4_14ComposedLayoutINS4_7SwizzleILi3ELi4ELi3EEENS4_18smem_ptr_flag_bitsILi8EEENSX_INS5_IJNSA_ILi8EEESH_EEENS5_IJSH_SB_EEEEEEEvNS4_8identityENS4_13SM90_TMA_LOADES1F_vS1G_EENS_8epilogue10collective18CollectiveEpilogueINS1J_23Sm100TmaWarpSpecializedILi4ELi2ELi32ELb0ELb0EEEJSI_NS5_IJNSX_ISF_SB_EES1O_EEESJ_SK_SJ_SK_NS1J_6fusion15FusionCallbacksIS1N_NS1Q_17LinearCombinationISJ_fSJ_fLNS_15FloatRoundStyleE2EEESI_S1P_JEEENS4_5SM1004TMEM4LOAD26SM100_TMEM_LOAD_16dp32b32xES1H_NS16_INS17_ILi2ELi4ELi3EEES1A_NSX_INS5_IJS1B_SF_EEENS5_IJSF_SB_EEEEEEENS4_39AutoVectorizingCopyWithAssumedAlignmentILi128EEENS4_14SM90_TMA_STOREES24_S26_S26_EEEvvEEEEvNT_6ParamsE,(.L_x_177 - _ZN7cutlass13device_kernelINS_4gemm6kernel13GemmUniversalIN4cute5tupleIJiiiiEEENS1_10collective13CollectiveMmaINS1_35MainloopSm100TmaUmmaWarpSpecializedILi4ELi2ELi4ENS5_IJNS4_1CILi1EEENSA_ILi2EEESB_EEEEENS5_IJNSA_ILi64EEENSA_ILi256EEENSA_ILi128EEEEEENS_12float_e4m3_tENS5_IJlSB_lEEESJ_SK_NS4_8TiledMMAINS4_8MMA_AtomIJNS4_10MMA_TraitsINS4_19SM100_MMA_F8F6F4_SSEJSJ_SJ_fSF_SG_NS4_17integral_constantINS4_4UMMA5MajorELSR_0EEESS_NSP_INSQ_7ScaleInELST_0EEESU_EEEEEENS4_6LayoutINS5_IJSB_SB_SB_EEENS5_IJNSA_ILi0EEESZ_SZ_EEEEENS5_IJNS4_10UnderscoreES12_S12_EEEEENS4_23SM90_TMA_LOAD_MULTICASTENS4_14ComposedLayoutINS4_7SwizzleILi3ELi4ELi3EEENS4_18smem_ptr_flag_bitsILi8EEENSX_INS5_IJNSA_ILi8EEESH_EEENS5_IJSH_SB_EEEEEEEvNS4_8identityENS4_13SM90_TMA_LOADES1F_vS1G_EENS_8epilogue10collective18CollectiveEpilogueINS1J_23Sm100TmaWarpSpecializedILi4ELi2ELi32ELb0ELb0EEEJSI_NS5_IJNSX_ISF_SB_EES1O_EEESJ_SK_SJ_SK_NS1J_6fusion15FusionCallbacksIS1N_NS1Q_17LinearCombinationISJ_fSJ_fLNS_15FloatRoundStyleE2EEESI_S1P_JEEENS4_5SM1004TMEM4LOAD26SM100_TMEM_LOAD_16dp32b32xES1H_NS16_INS17_ILi2ELi4ELi3EEES1A_NSX_INS5_IJS1B_SF_EEENS5_IJSF_SB_EEEEEEENS4_39AutoVectorizingCopyWithAssumedAlignmentILi128EEENS4_14SM90_TMA_STOREES24_S26_S26_EEEvvEEEEvNT_6ParamsE)
        .other          _ZN7cutlass13device_kernelINS_4gemm6kernel13GemmUniversalIN4cute5tupleIJiiiiEEENS1_10collective13CollectiveMmaINS1_35MainloopSm100TmaUmmaWarpSpecializedILi4ELi2ELi4ENS5_IJNS4_1CILi1EEENSA_ILi2EEESB_EEEEENS5_IJNSA_ILi64EEENSA_ILi256EEENSA_ILi128EEEEEENS_12float_e4m3_tENS5_IJlSB_lEEESJ_SK_NS4_8TiledMMAINS4_8MMA_AtomIJNS4_10MMA_TraitsINS4_19SM100_MMA_F8F6F4_SSEJSJ_SJ_fSF_SG_NS4_17integral_constantINS4_4UMMA5MajorELSR_0EEESS_NSP_INSQ_7ScaleInELST_0EEESU_EEEEEENS4_6LayoutINS5_IJSB_SB_SB_EEENS5_IJNSA_ILi0EEESZ_SZ_EEEEENS5_IJNS4_10UnderscoreES12_S12_EEEEENS4_23SM90_TMA_LOAD_MULTICASTENS4_14ComposedLayoutINS4_7SwizzleILi3ELi4ELi3EEENS4_18smem_ptr_flag_bitsILi8EEENSX_INS5_IJNSA_ILi8EEESH_EEENS5_IJSH_SB_EEEEEEEvNS4_8identityENS4_13SM90_TMA_LOADES1F_vS1G_EENS_8epilogue10collective18CollectiveEpilogueINS1J_23Sm100TmaWarpSpecializedILi4ELi2ELi32ELb0ELb0EEEJSI_NS5_IJNSX_ISF_SB_EES1O_EEESJ_SK_SJ_SK_NS1J_6fusion15FusionCallbacksIS1N_NS1Q_17LinearCombinationISJ_fSJ_fLNS_15FloatRoundStyleE2EEESI_S1P_JEEENS4_5SM1004TMEM4LOAD26SM100_TMEM_LOAD_16dp32b32xES1H_NS16_INS17_ILi2ELi4ELi3EEES1A_NSX_INS5_IJS1B_SF_EEENS5_IJSF_SB_EEEEEEENS4_39AutoVectorizingCopyWithAssumedAlignmentILi128EEENS4_14SM90_TMA_STOREES24_S26_S26_EEEvvEEEEvNT_6ParamsE,@"STO_CUDA_ENTRY STV_DEFAULT"
_ZN7cutlass13device_kernelINS_4gemm6kernel13GemmUniversalIN4cute5tupleIJiiiiEEENS1_10collective13CollectiveMmaINS1_35MainloopSm100TmaUmmaWarpSpecializedILi4ELi2ELi4ENS5_IJNS4_1CILi1EEENSA_ILi2EEESB_EEEEENS5_IJNSA_ILi64EEENSA_ILi256EEENSA_ILi128EEEEEENS_12float_e4m3_tENS5_IJlSB_lEEESJ_SK_NS4_8TiledMMAINS4_8MMA_AtomIJNS4_10MMA_TraitsINS4_19SM100_MMA_F8F6F4_SSEJSJ_SJ_fSF_SG_NS4_17integral_constantINS4_4UMMA5MajorELSR_0EEESS_NSP_INSQ_7ScaleInELST_0EEESU_EEEEEENS4_6LayoutINS5_IJSB_SB_SB_EEENS5_IJNSA_ILi0EEESZ_SZ_EEEEENS5_IJNS4_10UnderscoreES12_S12_EEEEENS4_23SM90_TMA_LOAD_MULTICASTENS4_14ComposedLayoutINS4_7SwizzleILi3ELi4ELi3EEENS4_18smem_ptr_flag_bitsILi8EEENSX_INS5_IJNSA_ILi8EEESH_EEENS5_IJSH_SB_EEEEEEEvNS4_8identityENS4_13SM90_TMA_LOADES1F_vS1G_EENS_8epilogue10collective18CollectiveEpilogueINS1J_23Sm100TmaWarpSpecializedILi4ELi2ELi32ELb0ELb0EEEJSI_NS5_IJNSX_ISF_SB_EES1O_EEESJ_SK_SJ_SK_NS1J_6fusion15FusionCallbacksIS1N_NS1Q_17LinearCombinationISJ_fSJ_fLNS_15FloatRoundStyleE2EEESI_S1P_JEEENS4_5SM1004TMEM4LOAD26SM100_TMEM_LOAD_16dp32b32xES1H_NS16_INS17_ILi2ELi4ELi3EEES1A_NSX_INS5_IJS1B_SF_EEENS5_IJSF_SB_EEEEEEENS4_39AutoVectorizingCopyWithAssumedAlignmentILi128EEENS4_14SM90_TMA_STOREES24_S26_S26_EEEvvEEEEvNT_6ParamsE:
[----:B------:R-:W1:Y:S01]  /*0000*/  LDC R1, c[0x0][0x37c] ;  /* 0x0000df00ff017b82 */ /* 0x000e620000000800 */
[----:B------:R-:W2:Y:S01]  /*0010*/  S2R R95, SR_TID.X ;  /* 0x00000000005f7919 */ /* 0x000ea20000002100 */
[----:B------:R-:W3:Y:S01]  /*0020*/  LDCU.64 UR8, c[0x0][0x890] ;  /* 0x00011200ff0877ac */ /* 0x000ee20008000a00 */
[----:B------:R-:W-:Y:S02]  /*0030*/  PRMT R85, RZ, 0x7610, R85 ;  /* 0x00007610ff557816 */ /* 0x000fe40000000055 */
[----:B------:R-:W-:Y:S01]  /*0040*/  ELECT P3, URZ, PT ;  /* 0x0000000000ff782f */ /* 0x000fe20003860000 */
[----:B---3--:R-:W-:-:S04]  /*0050*/  UISETP.NE.U32.AND UP0, UPT, UR8, URZ, UPT ;  /* 0x000000ff0800728c */ /* 0x008fc8000bf05070 */
[----:B------:R-:W-:Y:S01]  /*0060*/  UISETP.NE.AND.EX UP0, UPT, UR9, URZ, UPT, UP0 ;  /* 0x000000ff0900728c */ /* 0x000fe2000bf05300 */
[----:B--2---:R-:W-:-:S05]  /*0070*/  SHF.R.U32.HI R86, RZ, 0x5, R95 ;  /* 0x00000005ff567819 */ /* 0x004fca000001165f */
[----:B------:R-:W2:Y:S02]  /*0080*/  SHFL.IDX PT, R0, R86, RZ, 0x1f ;  /* 0x00001fff56007589 */ /* 0x000ea400000e0000 */
[----:B--2---:R-:W-:Y:S01]  /*0090*/  R2UR UR17, R0 ;  /* 0x00000000001172ca */ /* 0x004fe200000e0000 */
[----:B-1----:R-:W-:-:S14]  /*00a0*/  BRA.U UP0, `(.L_x_0) ;  /* 0x0000000100307547 */ /* 0x002fdc000b800000 */
[----:B------:R-:W1:Y:S02]  /*00b0*/  LDCU.64 UR4, c[0x0][0x888] ;  /* 0x00011100ff0477ac */ /* 0x000e640008000a00 */
[----:B-1----:R-:W-:-:S04]  /*00c0*/  UISETP.NE.U32.AND UP0, UPT, UR4, URZ, UPT ;  /* 0x000000ff0400728c */ /* 0x002fc8000bf05070 */
[----:B------:R-:W-:-:S09]  /*00d0*/  UISETP.NE.AND.EX UP0, UPT, UR5, URZ, UPT, UP0 ;  /* 0x000000ff0500728c */ /* 0x000fd2000bf05300 */
[----:B------:R-:W-:Y:S05]  /*00e0*/  BRA.U !UP0, `(.L_x_1) ;  /* 0x0000000108147547 */ /* 0x000fea000b800000 */
[----:B------:R-:W1:Y:S01]  /*00f0*/  LDC.64 R2, c[0x0][0x888] ;  /* 0x00022200ff027b82 */ /* 0x000e620000000a00 */
[----:B------:R-:W1:Y:S02]  /*0100*/  LDCU.64 UR4, c[0x0][0x358] ;  /* 0x00006b00ff0477ac */ /* 0x000e640008000a00 */
[----:B-1----:R1:W5:Y:S01]  /*0110*/  LDG.E R41, desc[UR4][R2.64] ;  /* 0x0000000402297981 */ /* 0x002362000c1e1900 */
[----:B------:R-:W-:Y:S01]  /*0120*/  HFMA2 R85, -RZ, RZ, 0, 5.9604644775390625e-08 ;  /* 0x00000001ff557431 */ /* 0x000fe200000001ff */
[----:B------:R-:W-:Y:S05]  /*0130*/  BRA `(.L_x_0) ;  /* 0x00000000000c7947 */ /* 0x000fea0003800000 */
.L_x_1:
[----:B------:R-:W1:Y:S01]  /*0140*/  LDCU UR4, c[0x0][0x880] ;  /* 0x00011000ff0477ac */ /* 0x000e620008000800 */
[----:B------:R-:W-:Y:S01]  /*0150*/  HFMA2 R85, -RZ, RZ, 0, 5.9604644775390625e-08 ;  /* 0x00000001ff557431 */ /* 0x000fe200000001ff */
[----:B-1----:R-:W-:-:S07]  /*0160*/  MOV R41, UR4 ;  /* 0x0000000400297c02 */ /* 0x002fce0008000f00 */
.L_x_0:
[----:B------:R-:W2:Y:S02]  /*0170*/  LDCU.64 UR4, c[0x0][0x8b0] ;  /* 0x00011600ff0477ac */ /* 0x000ea40008000a00 */
[----:B--2---:R-:W-:-:S04]  /*0180*/  UISETP.NE.U32.AND UP0, UPT, UR4, URZ, UPT ;  /* 0x000000ff0400728c */ /* 0x004fc8000bf05070 */
[----:B------:R-:W-:-:S09]  /*0190*/  UISETP.NE.AND.EX UP0, UPT, UR5, URZ, UPT, UP0 ;  /* 0x000000ff0500728c */ /* 0x000fd2000bf05300 */
[----:B------:R-:W-:Y:S05]  /*01a0*/  BRA.U UP0, `(.L_x_2) ;  /* 0x0000000100287547 */ /* 0x000fea000b800000 */
[----:B------:R-:W2:Y:S02]  /*01b0*/  LDCU.64 UR4, c[0x0][0x8a8] ;  /* 0x00011500ff0477ac */ /* 0x000ea40008000a00 */
[----:B--2---:R-:W-:-:S04]  /*01c0*/  UISETP.NE.U32.AND UP0, UPT, UR4, URZ, UPT ;  /* 0x000000ff0400728c */ /* 0x004fc8000bf05070 */
[----:B------:R-:W-:-:S09]  /*01d0*/  UISETP.NE.AND.EX UP0, UPT, UR5, URZ, UPT, UP0 ;  /* 0x000000ff0500728c */ /* 0x000fd2000bf05300 */
[----:B------:R-:W-:Y:S05]  /*01e0*/  BRA.U !UP0, `(.L_x_3) ;  /* 0x0000000108107547 */ /* 0x000fea000b800000 */
[----:B------:R-:W2:Y:S01]  /*01f0*/  LDC.64 R38, c[0x0][0x8a8] ;  /* 0x00022a00ff267b82 */ /* 0x000ea20000000a00 */
[----:B------:R-:W2:Y:S02]  /*0200*/  LDCU.64 UR4, c[0x0][0x358] ;  /* 0x00006b00ff0477ac */ /* 0x000ea40008000a00 */
[----:B--2---:R2:W5:Y:S01]  /*0210*/  LDG.E R38, desc[UR4][R38.64] ;  /* 0x0000000426267981 */ /* 0x004562000c1e1900 */
[----:B------:R-:W-:Y:S05]  /*0220*/  BRA `(.L_x_2) ;  /* 0x0000000000087947 */ /* 0x000fea0003800000 */
.L_x_3:
[----:B------:R-:W2:Y:S02]  /*0230*/  LDCU UR4, c[0x0][0x8a0] ;  /* 0x00011400ff0477ac */ /* 0x000ea40008000800 */
[----:B--2---:R-:W-:Y:S02]  /*0240*/  MOV R38, UR4 ;  /* 0x0000000400267c02 */ /* 0x004fe40008000f00 */
.L_x_2:
[----:B------:R-:W-:Y:S01]  /*0250*/  IMAD.U32 R0, RZ, RZ, UR17 ;  /* 0x00000011ff007e24 */ /* 0x000fe2000f8e00ff */
[----:B------:R-:W-:Y:S04]  /*0260*/  BSSY.RECONVERGENT B0, `(.L_x_4) ;  /* 0x000000c000007945 */ /* 0x000fe80003800200 */
[C---:B------:R-:W-:Y:S02]  /*0270*/  ISETP.NE.OR P1, PT, R0.reuse, 0x1, !P3 ;  /* 0x000000010000780c */ /* 0x040fe40005f25670 */
[----:B------:R-:W-:-:S11]  /*0280*/  ISETP.NE.OR P0, PT, R0, 0x3, !P3 ;  /* 0x000000030000780c */ /* 0x000fd60005f05670 */
[----:B------:R-:W-:Y:S05]  /*0290*/  @P1 BRA `(.L_x_5) ;  /* 0x0000000000201947 */ /* 0x000fea0003800000 */
[----:B------:R-:W3:Y:S02]  /*02a0*/  LDCU.64 UR4, c[0x0][0x348] ;  /* 0x00006900ff0477ac */ /* 0x000ee40008000a00 */
[----:B---3--:R-:W-:Y:S02]  /*02b0*/  UIADD3 UR6, UP1, UPT, UR4, 0x80, URZ ;  /* 0x0000008004067890 */ /* 0x008fe4000ff3e0ff */
[----:B------:R-:W-:Y:S02]  /*02c0*/  UIADD3 UR4, UP0, UPT, UR4, 0x180, URZ ;  /* 0x0000018004047890 */ /* 0x000fe4000ff1e0ff */
[----:B------:R-:W-:Y:S02]  /*02d0*/  UIADD3.X UR7, UPT, UPT, URZ, UR5, URZ, UP1, !UPT ;  /* 0x00000005ff077290 */ /* 0x000fe40008ffe4ff */
[----:B------:R-:W-:-:S07]  /*02e0*/  UIADD3.X UR5, UPT, UPT, URZ, UR5, URZ, UP0, !UPT ;  /* 0x00000005ff057290 */ /* 0x000fce00087fe4ff */
[----:B------:R3:W-:Y:S02]  /*02f0*/  UTMACCTL.PF [UR6] ;  /* 0x00000000060079b9 */ /* 0x0007e40008040000 */
[----:B------:R3:W-:Y:S02]  /*0300*/  UTMACCTL.PF [UR4] ;  /* 0x00000000040079b9 */ /* 0x0007e40008040000 */
[----:B---3--:R-:W-:Y:S01]  /*0310*/  NOP ;  /* 0x0000000000007918 */ /* 0x008fe20000000000 */
.L_x_5:
[----:B------:R-:W-:Y:S05]  /*0320*/  BSYNC.RECONVERGENT B0 ;  /* 0x0000000000007941 */ /* 0x000fea0003800200 */
.L_x_4:
[----:B------:R-:W-:Y:S04]  /*0330*/  BSSY.RECONVERGENT B0, `(.L_x_6) ;  /* 0x000000a000007945 */ /* 0x000fe80003800200 */
        /* <DEDUP_REMOVED lines=9> */
.L_x_7:
[----:B------:R-:W-:Y:S05]  /*03d0*/  BSYNC.RECONVERGENT B0 ;  /* 0x0000000000007941 */ /* 0x000fea0003800200 */
.L_x_6:
[----:B------:R-:W3:Y:S01]  /*03e0*/  LDCU.64 UR4, c[0x0][0x888] ;  /* 0x00011100ff0477ac */ /* 0x000ee20008000a00 */
[----:B------:R-:W-:Y:S02]  /*03f0*/  UISETP.EQ.U32.AND UP1, UPT, UR8, URZ, UPT ;  /* 0x000000ff0800728c */ /* 0x000fe4000bf22070 */
[----:B------:R-:W-:Y:S02]  /*0400*/  UPLOP3.LUT UP3, UPT, UPT, UPT, UPT, 0x80, 0x8 ;  /* 0x000000000008789c */ /* 0x000fe40003f6f070 */
[----:B---3--:R-:W-:-:S04]  /*0410*/  UISETP.NE.U32.AND UP0, UPT, UR4, URZ, UPT ;  /* 0x000000ff0400728c */ /* 0x008fc8000bf05070 */
[----:B------:R-:W-:-:S04]  /*0420*/  UISETP.NE.AND.EX UP0, UPT, UR5, URZ, UPT, UP0 ;  /* 0x000000ff0500728c */ /* 0x000fc8000bf05300 */
[----:B------:R-:W-:-:S04]  /*0430*/  UISETP.EQ.OR.EX UP2, UPT, UR9, URZ, !UP0, UP1 ;  /* 0x000000ff0900728c */ /* 0x000fc8000c742710 */
[----:B------:R-:W-:-:S06]  /*0440*/  UP2UR UR4, UPR, URZ, 0x4 ;  /* 0x00000004ff047883 */ /* 0x000fcc0008000000 */
[----:B------:R-:W-:Y:S01]  /*0450*/  MOV R88, UR4 ;  /* 0x0000000400587c02 */ /* 0x000fe20008000f00 */
[----:B------:R-:W-:Y:S06]  /*0460*/  BRA.U !UP2, `(.L_x_8) ;  /* 0x000000010a207547 */ /* 0x000fec000b800000 */
[----:B------:R-:W-:Y:S01]  /*0470*/  UISETP.NE.U32.AND UP1, UPT, UR8, URZ, UPT ;  /* 0x000000ff0800728c */ /* 0x000fe2000bf25070 */
[----:B-----5:R-:W-:Y:S01]  /*0480*/  FSETP.NEU.AND P0, PT, R41, RZ, PT ;  /* 0x000000ff2900720b */ /* 0x020fe20003f0d000 */
[----:B------:R-:W-:Y:S02]  /*0490*/  USEL UR4, URZ, 0xffffffff, UP0 ;  /* 0xffffffffff047887 */ /* 0x000fe40008000000 */
[----:B------:R-:W-:-:S10]  /*04a0*/  UISETP.NE.AND.EX UP1, UPT, UR9, URZ, UPT, UP1 ;  /* 0x000000ff0900728c */ /* 0x000fd4000bf25310 */
[----:B------:R-:W-:Y:S01]  /*04b0*/  VOTEU.ANY UP0, P0 ;  /* 0x0000000000ff7886 */ /* 0x000fe20000000100 */
[----:B------:R-:W-:-:S04]  /*04c0*/  @!UP1 USEL UR4, URZ, 0xffffffff, UP0 ;  /* 0xffffffffff049887 */ /* 0x000fc80008000000 */
[----:B------:R-:W-:-:S04]  /*04d0*/  ULOP3.LUT UR4, UR4, 0x1, URZ, 0xc0, !UPT ;  /* 0x0000000104047892 */ /* 0x000fc8000f8ec0ff */
[----:B------:R-:W-:-:S11]  /*04e0*/  UISETP.NE.U32.AND UP3, UPT, UR4, 0x1, UPT ;  /* 0x000000010400788c */ /* 0x000fd6000bf65070 */
.L_x_8:
[----:B-1----:R-:W1:Y:S01]  /*04f0*/  SHFL.IDX PT, R2, R86, RZ, 0x1f ;  /* 0x00001fff56027589 */ /* 0x002e6200000e0000 */
[----:B------:R-:W-:-:S04]  /*0500*/  UISETP.NE.AND UP0, UPT, UR17, 0x2, UPT ;  /* 0x000000021100788c */ /* 0x000fc8000bf05270 */
[----:B------:R-:W-:Y:S01]  /*0510*/  USEL UR48, URZ, 0x1, UP0 ;  /* 0x00000001ff307887 */ /* 0x000fe20008000000 */
[----:B-1----:R-:W-:-:S13]  /*0520*/  ISETP.NE.AND P0, PT, R2, RZ, PT ;  /* 0x000000ff0200720c */ /* 0x002fda0003f05270 */
[----:B------:R-:W-:Y:S05]  /*0530*/  @P0 BRA `(.L_x_9) ;  /* 0x0000000000580947 */ /* 0x000fea0003800000 */
[----:B------:R-:W1:Y:S01]  /*0540*/  S2UR UR4, SR_CgaCtaId ;  /* 0x00000000000479c3 */ /* 0x000e620000008800 */
[----:B------:R-:W-:Y:S01]  /*0550*/  UMOV UR5, 0x400 ;  /* 0x0000040000057882 */ /* 0x000fe20000000000 */
[----:B------:R-:W-:Y:S01]  /*0560*/  UMOV UR8, 0x1 ;  /* 0x0000000100087882 */ /* 0x000fe20000000000 */
[----:B------:R-:W-:Y:S01]  /*0570*/  UMOV UR6, 0x2 ;  /* 0x0000000200067882 */ /* 0x000fe20000000000 */
[----:B------:R-:W-:-:S04]  /*0580*/  UIADD3 UR8, UPT, UPT, -UR8, 0x100000, URZ ;  /* 0x0010000008087890 */ /* 0x000fc8000fffe1ff */
[----:B------:R-:W-:Y:S02]  /*0590*/  USHF.L.U32 UR9, UR8, 0xb, URZ ;  /* 0x0000000b08097899 */ /* 0x000fe400080006ff */
[----:B------:R-:W-:Y:S02]  /*05a0*/  USHF.L.U32 UR8, UR8, 0x1, URZ ;  /* 0x0000000108087899 */ /* 0x000fe400080006ff */
[----:B------:R-:W-:-:S04]  /*05b0*/  UIADD3 UR6, UPT, UPT, -UR6, 0x100000, URZ ;  /* 0x0010000006067890 */ /* 0x000fc8000fffe1ff */
[----:B------:R-:W-:Y:S02]  /*05c0*/  USHF.L.U32 UR7, UR6, 0xb, URZ ;  /* 0x0000000b06077899 */ /* 0x000fe400080006ff */
[----:B------:R-:W-:Y:S01]  /*05d0*/  USHF.L.U32 UR6, UR6, 0x1, URZ ;  /* 0x0000000106067899 */ /* 0x000fe200080006ff */
[----:B------:R-:W-:Y:S01]  /*05e0*/  ELECT P0, URZ, PT ;  /* 0x0000000000ff782f */ /* 0x000fe20003800000 */
[----:B-1----:R-:W-:Y:S01]  /*05f0*/  ULEA UR4, UR4, UR5, 0x18 ;  /* 0x0000000504047291 */ /* 0x002fe2000f8ec0ff */
[----:B------:R-:W1:Y:S11]  /*0600*/  FENCE.VIEW.ASYNC.S ;  /* 0x00000000000073c6 */ /* 0x000e760000000000 */
[----:B-1----:R1:W3:Y:S01]  /*0610*/  SYNCS.EXCH.64 URZ, [UR4], UR8 ;  /* 0x0000000804ff75b2 */ /* 0x0022e20008000100 */
[----:B------:R1:W4:Y:S01]  /*0620*/  SYNCS.EXCH.64 URZ, [UR4+0x20], UR6 ;  /* 0x0000200604ff75b2 */ /* 0x0003220008000100 */
[----:B------:R1:W1:Y:S01]  /*0630*/  SYNCS.EXCH.64 URZ, [UR4+0x8], UR8 ;  /* 0x0000080804ff75b2 */ /* 0x0002620008000100 */
[----:B------:R1:W1:Y:S01]  /*0640*/  SYNCS.EXCH.64 URZ, [UR4+0x28], UR6 ;  /* 0x0000280604ff75b2 */ /* 0x0002620008000100 */
[----:B------:R1:W1:Y:S01]  /*0650*/  SYNCS.EXCH.64 URZ, [UR4+0x10], UR8 ;  /* 0x0000100804ff75b2 */ /* 0x0002620008000100 */
[----:B------:R1:W1:Y:S01]  /*0660*/  SYNCS.EXCH.64 URZ, [UR4+0x30], UR6 ;  /* 0x0000300604ff75b2 */ /* 0x0002620008000100 */
[----:B------:R1:W1:Y:S01]  /*0670*/  SYNCS.EXCH.64 URZ, [UR4+0x18], UR8 ;  /* 0x0000180804ff75b2 */ /* 0x0002620008000100 */
[----:B------:R1:W1:Y:S01]  /*0680*/  SYNCS.EXCH.64 URZ, [UR4+0x38], UR6 ;  /* 0x0000380604ff75b2 */ /* 0x0002620008000100 */
[----:B------:R-:W-:Y:S01]  /*0690*/  NOP ;  /* 0x0000000000007918 */ /* 0x000fe20000000000 */
.L_x_9:
[----:B------:R-:W2:Y:S01]  /*06a0*/  SHFL.IDX PT, R2, R86, RZ, 0x1f ;  /* 0x00001fff56027589 */ /* 0x000ea200000e0000 */
[----:B------:R-:W-:Y:S01]  /*06b0*/  NOP ;  /* 0x0000000000007918 */ /* 0x000fe20000000000 */
[----:B--2---:R-:W-:-:S13]  /*06c0*/  ISETP.NE.AND P0, PT, R2, 0x1, PT ;  /* 0x000000010200780c */ /* 0x004fda0003f05270 */
[----:B------:R-:W-:Y:S05]  /*06d0*/  @P0 BRA `(.L_x_10) ;  /* 0x0000000000580947 */ /* 0x000fea0003800000 */
[----:B-1----:R-:W1:Y:S01]  /*06e0*/  S2UR UR4, SR_CgaCtaId ;  /* 0x00000000000479c3 */ /* 0x002e620000008800 */
        /* <DEDUP_REMOVED lines=12> */
[----:B-1----:R2:W1:Y:S01]  /*07b0*/  SYNCS.EXCH.64 URZ, [UR4+0x40], UR8 ;  /* 0x0000400804ff75b2 */ /* 0x0024620008000100 */
[----:B------:R2:W1:Y:S01]  /*07c0*/  SYNCS.EXCH.64 URZ, [UR4+0x60], UR6 ;  /* 0x0000600604ff75b2 */ /* 0x0004620008000100 */
[----:B------:R2:W1:Y:S01]  /*07d0*/  SYNCS.EXCH.64 URZ, [UR4+0x48], UR8 ;  /* 0x0000480804ff75b2 */ /* 0x0004620008000100 */
[----:B------:R2:W1:Y:S01]  /*07e0*/  SYNCS.EXCH.64 URZ, [UR4+0x68], UR6 ;  /* 0x0000680604ff75b2 */ /* 0x0004620008000100 */
[----:B------:R2:W1:Y:S01]  /*07f0*/  SYNCS.EXCH.64 URZ, [UR4+0x50], UR8 ;  /* 0x0000500804ff75b2 */ /* 0x0004620008000100 */
[----:B------:R2:W1:Y:S01]  /*0800*/  SYNCS.EXCH.64 URZ, [UR4+0x70], UR6 ;  /* 0x0000700604ff75b2 */ /* 0x0004620008000100 */
[----:B------:R2:W1:Y:S01]  /*0810*/  SYNCS.EXCH.64 URZ, [UR4+0x58], UR8 ;  /* 0x0000580804ff75b2 */ /* 0x0004620008000100 */
[----:B------:R2:W1:Y:S02]  /*0820*/  SYNCS.EXCH.64 URZ, [UR4+0x78], UR6 ;  /* 0x0000780604ff75b2 */ /* 0x0004640008000100 */
[----:B--2---:R-:W-:Y:S01]  /*0830*/  NOP ;  /* 0x0000000000007918 */ /* 0x004fe20000000000 */
.L_x_10:
[----:B------:R-:W2:Y:S01]  /*0840*/  SHFL.IDX PT, R2, R86, RZ, 0x1f ;  /* 0x00001fff56027589 */ /* 0x000ea200000e0000 */
[----:B------:R-:W-:Y:S01]  /*0850*/  NOP ;  /* 0x0000000000007918 */ /* 0x000fe20000000000 */
[----:B--2---:R-:W-:-:S13]  /*0860*/  ISETP.NE.AND P0, PT, R2, 0x3, PT ;  /* 0x000000030200780c */ /* 0x004fda0003f05270 */
[----:B------:R-:W-:Y:S05]  /*0870*/  @P0 BRA `(.L_x_11) ;  /* 0x0000000000300947 */ /* 0x000fea0003800000 */
[----:B-1----:R-:W1:Y:S01]  /*0880*/  S2UR UR6, SR_CgaCtaId ;  /* 0x00000000000679c3 */ /* 0x002e620000008800 */
[----:B------:R-:W-:Y:S01]  /*0890*/  UMOV UR4, 0x400 ;  /* 0x0000040000047882 */ /* 0x000fe20000000000 */
[----:B------:R-:W-:Y:S01]  /*08a0*/  UMOV UR5, 0x20 ;  /* 0x0000002000057882 */ /* 0x000fe20000000000 */
[----:B------:R-:W-:Y:S01]  /*08b0*/  ELECT P0, URZ, PT ;  /* 0x0000000000ff782f */ /* 0x000fe20003800000 */
[----:B-1----:R-:W-:Y:S02]  /*08c0*/  ULEA UR6, UR6, UR4, 0x18 ;  /* 0x0000000406067291 */ /* 0x002fe4000f8ec0ff */
[----:B------:R-:W-:-:S04]  /*08d0*/  UIADD3 UR4, UPT, UPT, -UR5, 0x100000, URZ ;  /* 0x0010000005047890 */ /* 0x000fc8000fffe1ff */
[----:B------:R-:W-:Y:S02]  /*08e0*/  USHF.L.U32 UR5, UR4, 0xb, URZ ;  /* 0x0000000b04057899 */ /* 0x000fe400080006ff */
[----:B------:R-:W-:Y:S01]  /*08f0*/  USHF.L.U32 UR4, UR4, 0x1, URZ ;  /* 0x0000000104047899 */ /* 0x000fe200080006ff */
[----:B------:R-:W1:Y:S11]  /*0900*/  FENCE.VIEW.ASYNC.S ;  /* 0x00000000000073c6 */ /* 0x000e760000000000 */
[----:B-1----:R2:W1:Y:S01]  /*0910*/  SYNCS.EXCH.64 URZ, [UR6+0x80], UR4 ;  /* 0x0000800406ff75b2 */ /* 0x0024620008000100 */
[----:B------:R2:W1:Y:S02]  /*0920*/  SYNCS.EXCH.64 URZ, [UR6+0x88], UR4 ;  /* 0x0000880406ff75b2 */ /* 0x0004640008000100 */
[----:B--2---:R-:W-:Y:S01]  /*0930*/  NOP ;  /* 0x0000000000007918 */ /* 0x004fe20000000000 */
.L_x_11:
[----:B------:R-:W2:Y:S01]  /*0940*/  SHFL.IDX PT, R2, R86, RZ, 0x1f ;  /* 0x00001fff56027589 */ /* 0x000ea200000e0000 */
[----:B------:R-:W-:Y:S01]  /*0950*/  NOP ;  /* 0x0000000000007918 */ /* 0x000fe20000000000 */
[----:B--2---:R-:W-:-:S13]  /*0960*/  ISETP.NE.AND P0, PT, R2, 0x4, PT ;  /* 0x000000040200780c */ /* 0x004fda0003f05270 */
[----:B------:R-:W-:Y:S05]  /*0970*/  @P0 BRA `(.L_x_12) ;  /* 0x00000000004c0947 */ /* 0x000fea0003800000 */
[----:B-1----:R-:W1:Y:S01]  /*0980*/  S2UR UR6, SR_CgaCtaId ;  /* 0x00000000000679c3 */ /* 0x002e620000008800 */
[----:B------:R-:W-:Y:S01]  /*0990*/  UMOV UR4, 0x1e0 ;  /* 0x000001e000047882 */ /* 0x000fe20000000000 */
[----:B------:R-:W-:Y:S01]  /*09a0*/  UMOV UR5, 0x400 ;  /* 0x0000040000057882 */ /* 0x000fe20000000000 */
[----:B------:R-:W-:Y:S01]  /*09b0*/  USEL UR4, UR4, 0x1a0, UP3 ;  /* 0x000001a004047887 */ /* 0x000fe20009800000 */
[----:B------:R-:W-:Y:S01]  /*09c0*/  UMOV UR8, 0x1 ;  /* 0x0000000100087882 */ /* 0x000fe20000000000 */
[----:B------:R-:W-:Y:S01]  /*09d0*/  ELECT P0, URZ, PT ;  /* 0x0000000000ff782f */ /* 0x000fe20003800000 */
[----:B------:R-:W-:-:S04]  /*09e0*/  UIADD3 UR8, UPT, UPT, -UR8, 0x100000, URZ ;  /* 0x0010000008087890 */ /* 0x000fc8000fffe1ff */
[----:B------:R-:W-:Y:S02]  /*09f0*/  USHF.L.U32 UR9, UR8, 0xb, URZ ;  /* 0x0000000b08097899 */ /* 0x000fe400080006ff */
[----:B------:R-:W-:Y:S02]  /*0a00*/  USHF.L.U32 UR8, UR8, 0x1, URZ ;  /* 0x0000000108087899 */ /* 0x000fe400080006ff */
[----:B-1----:R-:W-:Y:S02]  /*0a10*/  ULEA UR6, UR6, UR5, 0x18 ;  /* 0x0000000506067291 */ /* 0x002fe4000f8ec0ff */
[----:B------:R-:W-:-:S04]  /*0a20*/  UIADD3 UR4, UPT, UPT, -UR4, 0x100000, URZ ;  /* 0x0010000004047890 */ /* 0x000fc8000fffe1ff */
[----:B------:R-:W-:Y:S02]  /*0a30*/  USHF.L.U32 UR5, UR4, 0xb, URZ ;  /* 0x0000000b04057899 */ /* 0x000fe400080006ff */
[----:B------:R-:W-:Y:S01]  /*0a40*/  USHF.L.U32 UR4, UR4, 0x1, URZ ;  /* 0x0000000104047899 */ /* 0x000fe200080006ff */
[----:B------:R-:W1:Y:S03]  /*0a50*/  FENCE.VIEW.ASYNC.S ;  /* 0x00000000000073c6 */ /* 0x000e660000000000 */
[----:B-1----:R2:W1:Y:S08]  /*0a60*/  SYNCS.EXCH.64 URZ, [UR6+0x90], UR8 ;  /* 0x0000900806ff75b2 */ /* 0x0024700008000100 */
[----:B------:R2:W1:Y:S01]  /*0a70*/  SYNCS.EXCH.64 URZ, [UR6+0xa0], UR4 ;  /* 0x0000a00406ff75b2 */ /* 0x0004620008000100 */
[----:B------:R2:W1:Y:S01]  /*0a80*/  SYNCS.EXCH.64 URZ, [UR6+0x98], UR8 ;  /* 0x0000980806ff75b2 */ /* 0x0004620008000100 */
[----:B------:R2:W1:Y:S02]  /*0a90*/  SYNCS.EXCH.64 URZ, [UR6+0xa8], UR4 ;  /* 0x0000a80406ff75b2 */ /* 0x0004640008000100 */
[----:B--2---:R-:W-:Y:S01]  /*0aa0*/  NOP ;  /* 0x0000000000007918 */ /* 0x004fe20000000000 */
.L_x_12:
        /* <DEDUP_REMOVED lines=26> */
.L_x_13:
[----:B------:R-:W2:Y:S01]  /*0c50*/  SHFL.IDX PT, R2, R86, RZ, 0x1f ;  /* 0x00001fff56027589 */ /* 0x000ea200000e0000 */
[----:B------:R-:W-:Y:S01]  /*0c60*/  NOP ;  /* 0x0000000000007918 */ /* 0x000fe20000000000 */
[----:B--2---:R-:W-:-:S13]  /*0c70*/  ISETP.NE.AND P0, PT, R2, 0x3, PT ;  /* 0x000000030200780c */ /* 0x004fda0003f05270 */
[----:B------:R-:W-:Y:S05]  /*0c80*/  @P0 BRA `(.L_x_14) ;  /* 0x0000000000380947 */ /* 0x000fea0003800000 */
[----:B------:R-:W2:Y:S01]  /*0c90*/  S2UR UR5, SR_CgaCtaId ;  /* 0x00000000000579c3 */ /* 0x000ea20000008800 */
[----:B-1----:R-:W-:Y:S01]  /*0ca0*/  UMOV UR4, 0x400 ;  /* 0x0000040000047882 */ /* 0x002fe20000000000 */
[----:B------:R-:W-:Y:S01]  /*0cb0*/  UMOV UR6, 0x20 ;  /* 0x0000002000067882 */ /* 0x000fe20000000000 */
[----:B------:R-:W-:Y:S01]  /*0cc0*/  ELECT P0, URZ, PT ;  /* 0x0000000000ff782f */ /* 0x000fe20003800000 */
[----:B------:R-:W-:-:S04]  /*0cd0*/  UIADD3 UR6, UPT, UPT, -UR6, 0x100000, URZ ;  /* 0x0010000006067890 */ /* 0x000fc8000fffe1ff */
[----:B------:R-:W-:Y:S02]  /*0ce0*/  USHF.L.U32 UR7, UR6, 0xb, URZ ;  /* 0x0000000b06077899 */ /* 0x000fe400080006ff */
[----:B------:R-:W-:Y:S02]  /*0cf0*/  USHF.L.U32 UR6, UR6, 0x1, URZ ;  /* 0x0000000106067899 */ /* 0x000fe400080006ff */
[----:B--2---:R-:W-:Y:S01]  /*0d00*/  ULEA UR4, UR5, UR4, 0x18 ;  /* 0x0000000405047291 */ /* 0x004fe2000f8ec0ff */
[----:B------:R-:W1:Y:S11]  /*0d10*/  FENCE.VIEW.ASYNC.S ;  /* 0x00000000000073c6 */ /* 0x000e760000000000 */
[----:B-1----:R2:W1:Y:S01]  /*0d20*/  SYNCS.EXCH.64 URZ, [UR4+0xf0], UR6 ;  /* 0x0000f00604ff75b2 */ /* 0x0024620008000100 */
[----:B------:R2:W1:Y:S01]  /*0d30*/  SYNCS.EXCH.64 URZ, [UR4+0x100], UR6 ;  /* 0x0001000604ff75b2 */ /* 0x0004620008000100 */
[----:B------:R2:W1:Y:S01]  /*0d40*/  SYNCS.EXCH.64 URZ, [UR4+0xf8], UR6 ;  /* 0x0000f80604ff75b2 */ /* 0x0004620008000100 */
[----:B------:R2:W1:Y:S02]  /*0d50*/  SYNCS.EXCH.64 URZ, [UR4+0x108], UR6 ;  /* 0x0001080604ff75b2 */ /* 0x0004640008000100 */
[----:B--2---:R-:W-:Y:S01]  /*0d60*/  NOP ;  /* 0x0000000000007918 */ /* 0x004fe20000000000 */
.L_x_14:
[----:B-1----:R-:W1:Y:S01]  /*0d70*/  LDCU UR4, c[0x0][0x36c] ;  /* 0x00006d80ff0477ac */ /* 0x002e620008000800 */
[----:B------:R-:W-:Y:S01]  /*0d80*/  ISETP.NE.OR P3, PT, R0, 0x2, !P3 ;  /* 0x000000020000780c */ /* 0x000fe20005f65670 */
[----:B------:R-:W-:Y:S01]  /*0d90*/  NOP ;  /* 0x0000000000007918 */ /* 0x000fe20000000000 */
[----:B------:R-:W-:Y:S01]  /*0da0*/  LOP3.LUT R0, R95, 0x1f, RZ, 0xc0, !PT ;  /* 0x0000001f5f007812 */ /* 0x000fe200078ec0ff */
[----:B------:R-:W-:Y:S02]  /*0db0*/  UISETP.NE.AND UP4, UPT, UR17, URZ, UPT ;  /* 0x000000ff1100728c */ /* 0x000fe4000bf85270 */
[----:B-1----:R-:W-:-:S09]  /*0dc0*/  UISETP.EQ.U32.AND UP5, UPT, UR4, 0x1, UPT ;  /* 0x000000010400788c */ /* 0x002fd2000bfa2070 */
[----:B------:R-:W-:Y:S05]  /*0dd0*/  BRA.U !UP5, `(.L_x_15) ;  /* 0x000000010d087547 */ /* 0x000fea000b800000 */
[----:B---34-:R-:W-:Y:S01]  /*0de0*/  UCGABAR_ARV ;  /* 0x00000000000079c7 */ /* 0x018fe20008000000 */
[----:B------:R-:W-:Y:S05]  /*0df0*/  BRA `(.L_x_16) ;  /* 0x0000000000047947 */ /* 0x000fea0003800000 */
.L_x_15:
[----:B---34-:R-:W-:Y:S01]  /*0e00*/  NOP ;  /* 0x0000000000007918 */ /* 0x018fe20000000000 */
.L_x_16:
[----:B------:R-:W1:Y:S01]  /*0e10*/  S2UR UR7, SR_CTAID.X ;  /* 0x00000000000779c3 */ /* 0x000e620000002500 */
[----:B------:R-:W-:-:S05]  /*0e20*/  CS2R.32 R87, SR_CgaSize ;  /* 0x0000000000577805 */ /* 0x000fca0000008a00 */
[----:B------:R-:W-:-:S05]  /*0e30*/  IMAD R87, R87, -0xa0, RZ ;  /* 0xffffff6057577824 */ /* 0x000fca00078e02ff */
[----:B------:R-:W-:-:S14]  /*0e40*/  R2UR UR5, R87 ;  /* 0x00000000570572ca */ /* 0x000fdc00000e0000 */
[----:B------:R-:W2:Y:S01]  /*0e50*/  LDCU UR5, c[0x0][UR5+0x2b0] ;  /* 0x00005600050577ac */ /* 0x000ea20008000800 */
[----:B------:R-:W-:-:S05]  /*0e60*/  CS2R.32 R87, SR_CgaSize ;  /* 0x0000000000577805 */ /* 0x000fca0000008a00 */
[----:B------:R-:W-:-:S05]  /*0e70*/  IMAD R87, R87, -0xa0, RZ ;  /* 0xffffff6057577824 */ /* 0x000fca00078e02ff */
[----:B------:R-:W-:-:S14]  /*0e80*/  R2UR UR4, R87 ;  /* 0x00000000570472ca */ /* 0x000fdc00000e0000 */
[----:B------:R-:W3:Y:S01]  /*0e90*/  LDCU UR4, c[0x0][UR4+0x2b4] ;  /* 0x00005680040477ac */ /* 0x000ee20008000800 */
[----:B------:R-:W4:Y:S01]  /*0ea0*/  S2UR UR8, SR_CTAID.Y ;  /* 0x00000000000879c3 */ /* 0x000f220000002600 */
[----:B------:R-:W-:-:S05]  /*0eb0*/  CS2R.32 R87, SR_CgaSize ;  /* 0x0000000000577805 */ /* 0x000fca0000008a00 */
[----:B------:R-:W-:-:S05]  /*0ec0*/  IMAD R87, R87, -0xa0, RZ ;  /* 0xffffff6057577824 */ /* 0x000fca00078e02ff */
[----:B------:R-:W-:-:S14]  /*0ed0*/  R2UR UR9, R87 ;  /* 0x00000000570972ca */ /* 0x000fdc00000e0000 */
[----:B------:R-:W3:Y:S01]  /*0ee0*/  LDCU UR9, c[0x0][UR9+0x2a0] ;  /* 0x00005400090977ac */ /* 0x000ee20008000800 */
[----:B------:R-:W4:Y:S01]  /*0ef0*/  LDCU UR21, c[0x0][0xb24] ;  /* 0x00016480ff1577ac */ /* 0x000f220008000800 */
[----:B------:R-:W3:Y:S01]  /*0f00*/  S2UR UR10, SR_CgaCtaId ;  /* 0x00000000000a79c3 */ /* 0x000ee20000008800 */
[----:B------:R-:W-:-:S05]  /*0f10*/  CS2R.32 R87, SR_CgaSize ;  /* 0x0000000000577805 */ /* 0x000fca0000008a00 */
[----:B------:R-:W-:-:S05]  /*0f20*/  IMAD R87, R87, -0xa0, RZ ;  /* 0xffffff6057577824 */ /* 0x000fca00078e02ff */
[----:B------:R-:W-:-:S14]  /*0f30*/  R2UR UR59, R87 ;  /* 0x00000000573b72ca */ /* 0x000fdc00000e0000 */
[----:B------:R-:W3:Y:S01]  /*0f40*/  LDCU UR59, c[0x0][UR59+0x2a4] ;  /* 0x000054803b3b77ac */ /* 0x000ee20008000800 */
[----:B------:R-:W3:Y:S01]  /*0f50*/  LDCU UR42, c[0x0][0xb24] ;  /* 0x00016480ff2a77ac */ /* 0x000ee20008000800 */
[----:B-1----:R-:W-:Y:S01]  /*0f60*/  I2FP.F32.U32 R3, UR7 ;  /* 0x0000000700037c45 */ /* 0x002fe20008201000 */
[----:B------:R-:W1:Y:S01]  /*0f70*/  S2UR UR36, SR_CTAID.Z ;  /* 0x00000000002479c3 */ /* 0x000e620000002700 */
[----:B------:R-:W1:Y:S03]  /*0f80*/  LDCU UR27, c[0x0][0xb30] ;  /* 0x00016600ff1b77ac */ /* 0x000e660008000800 */
[----:B--2---:R-:W-:Y:S01]  /*0f90*/  FMUL R3, R3, UR5 ;  /* 0x0000000503037c20 */ /* 0x004fe20008400000 */
[----:B------:R-:W-:Y:S01]  /*0fa0*/  UMOV UR16, UR7 ;  /* 0x0000000700107c82 */ /* 0x000fe20008000000 */
[----:B----4-:R-:W-:Y:S01]  /*0fb0*/  UISETP.GE.AND UP2, UPT, UR21, 0x1, UPT ;  /* 0x000000011500788c */ /* 0x010fe2000bf46270 */
[----:B------:R-:W-:Y:S01]  /*0fc0*/  I2FP.F32.U32 R2, UR8 ;  /* 0x0000000800027c45 */ /* 0x000fe20008201000 */
[----:B------:R-:W-:-:S02]  /*0fd0*/  UMOV UR20, UR8 ;  /* 0x0000000800147c82 */ /* 0x000fc40008000000 */
[----:B------:R-:W2:Y:S02]  /*0fe0*/  F2I.U32.TRUNC.NTZ R3, R3 ;  /* 0x0000000300037305 */ /* 0x000ea4000020f000 */
[----:B---3--:R-:W-:Y:S01]  /*0ff0*/  FMUL R2, R2, UR4 ;  /* 0x0000000402027c20 */ /* 0x008fe20008400000 */
[----:B------:R-:W-:-:S05]  /*1000*/  USHF.L.U32 UR28, UR10, 0xc, URZ ;  /* 0x0000000c0a1c7899 */ /* 0x000fca00080006ff */
[----:B------:R-:W3:Y:S01]  /*1010*/  F2I.U32.TRUNC.NTZ R2, R2 ;  /* 0x0000000200027305 */ /* 0x000ee2000020f000 */
[----:B--2---:R-:W-:Y:S02]  /*1020*/  R2UR UR4, R3 ;  /* 0x00000000030472ca */ /* 0x004fe400000e0000 */
[----:B---3--:R-:W-:Y:S02]  /*1030*/  R2UR UR6, R2 ;  /* 0x00000000020672ca */ /* 0x008fe400000e0000 */
[----:B------:R-:W-:-:S09]  /*1040*/  PRMT R2, RZ, 0x7610, R2 ;  /* 0x00007610ff027816 */ /* 0x000fd20000000002 */
[----:B------:R-:W-:-:S04]  /*1050*/  UIADD3 UR5, UPT, UPT, -UR4, URZ, URZ ;  /* 0x000000ff04057290 */ /* 0x000fc8000fffe1ff */
[----:B------:R-:W-:Y:S02]  /*1060*/  UIMAD UR5, UR9, UR5, UR7 ;  /* 0x00000005090572a4 */ /* 0x000fe4000f8e0207 */
[----:B------:R-:W-:-:S04]  /*1070*/  UIADD3 UR4, UPT, UPT, -UR6, URZ, URZ ;  /* 0x000000ff06047290 */ /* 0x000fc8000fffe1ff */
[----:B------:R-:W-:Y:S01]  /*1080*/  IMAD.U32 R87, RZ, RZ, UR5 ;  /* 0x00000005ff577e24 */ /* 0x000fe2000f8e00ff */
[----:B------:R-:W-:Y:S01]  /*1090*/  UIMAD UR59, UR59, UR4, UR8 ;  /* 0x000000043b3b72a4 */ /* 0x000fe2000f8e0208 */
[----:B-1----:R-:W-:Y:S11]  /*10a0*/  BRA.U UP4, `(.L_x_17) ;  /* 0x0000000104287547 */ /* 0x002ff6000b800000 */
[----:B------:R-:W-:Y:S01]  /*10b0*/  R2UR UR4, R87 ;  /* 0x00000000570472ca */ /* 0x000fe200000e0000 */
[----:B------:R-:W-:Y:S02]  /*10c0*/  UISETP.NE.AND UP0, UPT, UR59, URZ, UPT ;  /* 0x000000ff3b00728c */ /* 0x000fe4000bf05270 */
[----:B------:R-:W-:-:S10]  /*10d0*/  UISETP.NE.AND UP1, UPT, UR59, 0x1, UPT ;  /* 0x000000013b00788c */ /* 0x000fd4000bf25270 */
[----:B------:R-:W-:-:S04]  /*10e0*/  UISETP.EQ.OR UP0, UPT, UR4, URZ, !UP0 ;  /* 0x000000ff0400728c */ /* 0x000fc8000c702670 */
[----:B------:R-:W-:Y:S02]  /*10f0*/  USEL UR5, URZ, 0x1, !UP0 ;  /* 0x00000001ff057887 */ /* 0x000fe4000c000000 */
[----:B------:R-:W-:Y:S02]  /*1100*/  UISETP.NE.AND UP0, UPT, UR4, URZ, UPT ;  /* 0x000000ff0400728c */ /* 0x000fe4000bf05270 */
[----:B------:R-:W-:-:S04]  /*1110*/  USEL UR4, URZ, 0x2, UP1 ;  /* 0x00000002ff047887 */ /* 0x000fc80008800000 */
[----:B------:R-:W-:-:S04]  /*1120*/  USEL UR4, UR4, 0x2, UP0 ;  /* 0x0000000204047887 */ /* 0x000fc80008000000 */
[----:B------:R-:W-:-:S06]  /*1130*/  UIADD3 UR4, UPT, UPT, UR5, UR4, URZ ;  /* 0x0000000405047290 */ /* 0x000fcc000fffe0ff */
[----:B------:R-:W-:Y:S02]  /*1140*/  MOV R2, UR4 ;  /* 0x0000000400027c02 */ /* 0x000fe40008000f00 */
.L_x_17:
[----:B------:R-:W-:Y:S05]  /*1150*/  BRA.U !UP2, `(.L_x_18) ;  /* 0x000000010ad47547 */ /* 0x000fea000b800000 */
[----:B------:R-:W1:Y:S01]  /*1160*/  LDCU.128 UR12, c[0x0][0xb10] ;  /* 0x00016200ff0c77ac */ /* 0x000e620008000c00 */
[----:B------:R-:W2:Y:S01]  /*1170*/  LDCU UR6, c[0x0][0x370] ;  /* 0x00006e00ff0677ac */ /* 0x000ea20008000800 */
[----:B------:R-:W3:Y:S01]  /*1180*/  LDCU UR5, c[0x0][0x374] ;  /* 0x00006e80ff0577ac */ /* 0x000ee20008000800 */
[----:B------:R-:W4:Y:S01]  /*1190*/  LDCU UR26, c[0x0][0xb0c] ;  /* 0x00016180ff1a77ac */ /* 0x000f220008000800 */
[----:B------:R-:W4:Y:S01]  /*11a0*/  LDCU UR4, c[0x0][0xb20] ;  /* 0x00016400ff0477ac */ /* 0x000f220008000800 */
[----:B------:R-:W4:Y:S01]  /*11b0*/  LDCU.64 UR8, c[0x0][0xb28] ;  /* 0x00016500ff0877ac */ /* 0x000f220008000a00 */
[----:B-1----:R-:W-:Y:S02]  /*11c0*/  UISETP.NE.AND UP0, UPT, UR14, 0x1, UPT ;  /* 0x000000010e00788c */ /* 0x002fe4000bf05270 */
[----:B---3--:R-:W-:Y:S02]  /*11d0*/  UIMAD.WIDE.U32 UR10, UR5, UR15, URZ ;  /* 0x0000000f050a72a5 */ /* 0x008fe4000f8e00ff */
[----:B--2---:R-:W-:-:S02]  /*11e0*/  UIMAD.WIDE.U32 UR22, UR6, UR12, URZ ;  /* 0x0000000c061672a5 */ /* 0x004fc4000f8e00ff */
[----:B----4-:R-:W-:Y:S02]  /*11f0*/  UISETP.NE.AND UP1, UPT, UR26, 0x1, UPT ;  /* 0x000000011a00788c */ /* 0x010fe4000bf25270 */
[----:B------:R-:W-:Y:S01]  /*1200*/  UISETP.NE.AND UP2, UPT, UR21, 0x1, UPT ;  /* 0x000000011500788c */ /* 0x000fe2000bf45270 */
[----:B------:R-:W-:Y:S02]  /*1210*/  UMOV UR10, UR11 ;  /* 0x0000000b000a7c82 */ /* 0x000fe40008000000 */
[----:B------:R-:W-:Y:S01]  /*1220*/  UMOV UR22, UR23 ;  /* 0x0000001700167c82 */ /* 0x000fe20008000000 */
[----:B------:R-:W-:Y:S02]  /*1230*/  @UP0 USHF.R.U32.HI UR5, URZ, UR4, UR10 ;  /* 0x00000004ff050299 */ /* 0x000fe4000801160a */
[----:B------:R-:W-:Y:S02]  /*1240*/  UIMAD.WIDE.U32 UR24, UR20, UR15, URZ ;  /* 0x0000000f141872a5 */ /* 0x000fe4000f8e00ff */
[----:B------:R-:W-:-:S02]  /*1250*/  UIMAD.WIDE.U32 UR10, UR5, UR8, URZ ;  /* 0x00000008050a72a5 */ /* 0x000fc4000f8e00ff */
[----:B------:R-:W-:Y:S02]  /*1260*/  @UP1 USHF.R.U32.HI UR6, URZ, UR13, UR22 ;  /* 0x0000000dff061299 */ /* 0x000fe40008011616 */
[----:B------:R-:W-:Y:S02]  /*1270*/  UIMAD.WIDE.U32 UR18, UR16, UR12, URZ ;  /* 0x0000000c101272a5 */ /* 0x000fe4000f8e00ff */
[----:B------:R-:W-:Y:S01]  /*1280*/  UIMAD.WIDE.U32 UR22, UR6, UR8, URZ ;  /* 0x00000008061672a5 */ /* 0x000fe2000f8e00ff */
[----:B------:R-:W-:Y:S01]  /*1290*/  UMOV UR24, UR25 ;  /* 0x0000001900187c82 */ /* 0x000fe20008000000 */
[----:B------:R-:W-:Y:S01]  /*12a0*/  UMOV UR10, UR11 ;  /* 0x0000000b000a7c82 */ /* 0x000fe20008000000 */
[----:B------:R-:W-:Y:S02]  /*12b0*/  USHF.R.U32.HI UR24, URZ, UR4, UR24 ;  /* 0x00000004ff187299 */ /* 0x000fe40008011618 */
[----:B------:R-:W-:Y:S02]  /*12c0*/  @UP2 USHF.R.U32.HI UR5, URZ, UR9, UR10 ;  /* 0x00000009ff052299 */ /* 0x000fe4000801160a */
[----:B------:R-:W-:Y:S01]  /*12d0*/  UMOV UR7, UR23 ;  /* 0x0000001700077c82 */ /* 0x000fe20008000000 */
[----:B------:R-:W-:Y:S01]  /*12e0*/  UMOV UR18, UR19 ;  /* 0x0000001300127c82 */ /* 0x000fe20008000000 */
[----:B------:R-:W-:-:S02]  /*12f0*/  @UP2 USHF.R.U32.HI UR6, URZ, UR9, UR7 ;  /* 0x00000009ff062299 */ /* 0x000fc40008011607 */
[----:B------:R-:W-:Y:S02]  /*1300*/  USHF.R.U32.HI UR18, URZ, UR13, UR18 ;  /* 0x0000000dff127299 */ /* 0x000fe40008011612 */
[----:B------:R-:W-:Y:S02]  /*1310*/  USEL UR4, UR20, UR24, !UP0 ;  /* 0x0000001814047287 */ /* 0x000fe4000c000000 */
[----:B------:R-:W-:Y:S02]  /*1320*/  UIMAD UR7, UR5, UR21, URZ ;  /* 0x00000015050772a4 */ /* 0x000fe4000f8e02ff */
[----:B------:R-:W-:Y:S02]  /*1330*/  USEL UR5, UR16, UR18, !UP1 ;  /* 0x0000001210057287 */ /* 0x000fe4000c800000 */
[----:B------:R-:W-:Y:S02]  /*1340*/  UIMAD UR12, UR6, UR21, URZ ;  /* 0x00000015060c72a4 */ /* 0x000fe4000f8e02ff */
[----:B------:R-:W-:-:S02]  /*1350*/  UISETP.GE.AND UP0, UPT, UR4, UR7, UPT ;  /* 0x000000070400728c */ /* 0x000fc4000bf06270 */
[----:B------:R-:W-:Y:S02]  /*1360*/  UIMAD.WIDE.U32 UR10, UR4, UR8, URZ ;  /* 0x00000008040a72a5 */ /* 0x000fe4000f8e00ff */
[----:B------:R-:W-:Y:S02]  /*1370*/  UISETP.GE.OR UP0, UPT, UR5, UR12, UP0 ;  /* 0x0000000c0500728c */ /* 0x000fe40008706670 */
[----:B------:R-:W-:Y:S02]  /*1380*/  UIMAD.WIDE.U32 UR12, UR5, UR8, URZ ;  /* 0x00000008050c72a5 */ /* 0x000fe4000f8e00ff */
[----:B------:R-:W-:Y:S01]  /*1390*/  UIADD3 UR10, UPT, UPT, -UR4, URZ, URZ ;  /* 0x000000ff040a7290 */ /* 0x000fe2000fffe1ff */
[----:B------:R-:W-:Y:S01]  /*13a0*/  UMOV UR8, UR11 ;  /* 0x0000000b00087c82 */ /* 0x000fe20008000000 */
[----:B------:R-:W-:Y:S02]  /*13b0*/  UIADD3 UR11, UPT, UPT, -UR5, URZ, URZ ;  /* 0x000000ff050b7290 */ /* 0x000fe4000fffe1ff */
[----:B------:R-:W-:-:S03]  /*13c0*/  USHF.R.U32.HI UR8, URZ, UR9, UR8 ;  /* 0x00000009ff087299 */ /* 0x000fc60008011608 */
[----:B------:R-:W-:Y:S01]  /*13d0*/  @!UP0 UMOV UR7, UR13 ;  /* 0x0000000d00078c82 */ /* 0x000fe20008000000 */
[----:B------:R-:W-:Y:S02]  /*13e0*/  UIMAD UR20, UR14, UR10, UR20 ;  /* 0x0000000a0e1472a4 */ /* 0x000fe4000f8e0214 */
[----:B------:R-:W-:Y:S02]  /*13f0*/  USEL UR8, UR4, UR8, !UP2 ;  /* 0x0000000804087287 */ /* 0x000fe4000d000000 */
[----:B------:R-:W-:Y:S02]  /*1400*/  @!UP0 USHF.R.U32.HI UR7, URZ, UR9, UR7 ;  /* 0x00000009ff078299 */ /* 0x000fe40008011607 */
[----:B------:R-:W-:Y:S02]  /*1410*/  UIADD3 UR9, UPT, UPT, -UR8, URZ, URZ ;  /* 0x000000ff08097290 */ /* 0x000fe4000fffe1ff */
[----:B------:R-:W-:Y:S02]  /*1420*/  @!UP0 USEL UR7, UR5, UR7, !UP2 ;  /* 0x0000000705078287 */ /* 0x000fe4000d000000 */
[----:B------:R-:W-:-:S02]  /*1430*/  UIMAD UR9, UR21, UR9, UR4 ;  /* 0x00000009150972a4 */ /* 0x000fc4000f8e0204 */
[----:B------:R-:W-:Y:S02]  /*1440*/  @!UP0 UIADD3 UR8, UPT, UPT, UR8, -UR7, URZ ;  /* 0x8000000708088290 */ /* 0x000fe4000fffe0ff */
[----:B------:R-:W-:Y:S02]  /*1450*/  @!UP0 UIMAD UR6, UR9, UR6, UR7 ;  /* 0x00000006090682a4 */ /* 0x000fe4000f8e0207 */
[----:B------:R-:W-:Y:S02]  /*1460*/  @!UP0 UIMAD UR4, UR8, UR21, UR5 ;  /* 0x00000015080482a4 */ /* 0x000fe4000f8e0205 */
[----:B------:R-:W-:Y:S02]  /*1470*/  UIMAD UR16, UR26, UR11, UR16 ;  /* 0x0000000b1a1072a4 */ /* 0x000fe4000f8e0210 */
[----:B------:R-:W-:Y:S01]  /*1480*/  UIMAD UR20, UR4, UR14, UR20 ;  /* 0x0000000e041472a4 */ /* 0x000fe2000f8e0214 */
[----:B------:R-:W-:Y:S02]  /*1490*/  @!UP0 UMOV UR5, UR6 ;  /* 0x0000000600058c82 */ /* 0x000fe40008000000 */
[----:B------:R-:W-:-:S12]  /*14a0*/  UIMAD UR16, UR5, UR26, UR16 ;  /* 0x0000001a051072a4 */ /* 0x000fd8000f8e0210 */
.L_x_18:
[----:B------:R-:W-:Y:S02]  /*14b0*/  UISETP.NE.AND UP1, UPT, UR27, 0x1, UPT ;  /* 0x000000011b00788c */ /* 0x000fe4000bf25270 */
[----:B------:R-:W-:Y:S02]  /*14c0*/  UISETP.NE.AND UP0, UPT, UR17, 0x2, UPT ;  /* 0x000000021100788c */ /* 0x000fe4000bf05270 */
[----:B------:R-:W-:-:S05]  /*14d0*/  ULOP3.LUT UR28, UR28, 0x1000, URZ, 0xc0, !UPT ;  /* 0x000010001c1c7892 */ /* 0x000fca000f8ec0ff */
[----:B------:R-:W-:Y:S07]  /*14e0*/  BRA.U UP1, `(.L_x_19) ;  /* 0x0000000101447547 */ /* 0x000fee000b800000 */
[----:B------:R-:W1:Y:S01]  /*14f0*/  LDCU.128 UR8, c[0x0][0xb10] ;  /* 0x00016200ff0877ac */ /* 0x000e620008000c00 */
[----:B------:R-:W2:Y:S01]  /*1500*/  LDCU UR12, c[0x0][0xb0c] ;  /* 0x00016180ff0c77ac */ /* 0x000ea20008000800 */
[----:B------:R-:W3:Y:S01]  /*1510*/  LDCU UR13, c[0x0][0xb20] ;  /* 0x00016400ff0d77ac */ /* 0x000ee20008000800 */
[----:B-1----:R-:W-:Y:S02]  /*1520*/  UIMAD.WIDE.U32 UR6, UR16, UR8, URZ ;  /* 0x00000008100672a5 */ /* 0x002fe4000f8e00ff */
[----:B------:R-:W-:Y:S02]  /*1530*/  UIMAD.WIDE.U32 UR4, UR20, UR11, URZ ;  /* 0x0000000b140472a5 */ /* 0x000fe4000f8e00ff */
[----:B--2---:R-:W-:Y:S02]  /*1540*/  UISETP.NE.AND UP2, UPT, UR12, 0x1, UPT ;  /* 0x000000010c00788c */ /* 0x004fe4000bf45270 */
[----:B------:R-:W-:Y:S01]  /*1550*/  UISETP.NE.AND UP1, UPT, UR10, 0x1, UPT ;  /* 0x000000010a00788c */ /* 0x000fe2000bf25270 */
[----:B------:R-:W-:-:S02]  /*1560*/  UMOV UR6, UR7 ;  /* 0x0000000700067c82 */ /* 0x000fc40008000000 */
[----:B------:R-:W-:Y:S01]  /*1570*/  UMOV UR4, UR5 ;  /* 0x0000000500047c82 */ /* 0x000fe20008000000 */
[----:B------:R-:W-:Y:S02]  /*1580*/  USHF.R.U32.HI UR6, URZ, UR9, UR6 ;  /* 0x00000009ff067299 */ /* 0x000fe40008011606 */
[----:B---3--:R-:W-:Y:S02]  /*1590*/  USHF.R.U32.HI UR4, URZ, UR13, UR4 ;  /* 0x0000000dff047299 */ /* 0x008fe40008011604 */
[----:B------:R-:W-:Y:S02]  /*15a0*/  USEL UR5, UR16, UR6, !UP2 ;  /* 0x0000000610057287 */ /* 0x000fe4000d000000 */
[----:B------:R-:W-:-:S04]  /*15b0*/  USEL UR4, UR20, UR4, !UP1 ;  /* 0x0000000414047287 */ /* 0x000fc8000c800000 */
[----:B------:R-:W-:Y:S02]  /*15c0*/  UIADD3 UR6, UPT, UPT, UR5, -UR4, URZ ;  /* 0x8000000405067290 */ /* 0x000fe4000fffe0ff */
[----:B------:R-:W-:Y:S02]  /*15d0*/  UIADD3 UR4, UPT, UPT, -UR5, UR4, URZ ;  /* 0x0000000405047290 */ /* 0x000fe4000fffe1ff */
[----:B------:R-:W-:Y:S02]  /*15e0*/  UIMAD UR20, UR6, UR10, UR20 ;  /* 0x0000000a061472a4 */ /* 0x000fe4000f8e0214 */
[----:B------:R-:W-:-:S12]  /*15f0*/  UIMAD UR16, UR4, UR12, UR16 ;  /* 0x0000000c041072a4 */ /* 0x000fd8000f8e0210 */
.L_x_19:
[----:B------:R-:W-:Y:S05]  /*1600*/  BRA.U !UP5, `(.L_x_20) ;  /* 0x000000010d0c7547 */ /* 0x000fea000b800000 */
[----:B------:R-:W-:Y:S01]  /*1610*/  UCGABAR_WAIT ;  /* 0x0000000000007dc7 */ /* 0x000fe20008000000 */
[----:B------:R-:W-:Y:S01]  /*1620*/  CCTL.IVALL ;  /* 0x00000000ff00798f */ /* 0x000fe20002000000 */
[----:B------:R-:W-:Y:S05]  /*1630*/  BRA `(.L_x_21) ;  /* 0x0000000000047947 */ /* 0x000fea0003800000 */
.L_x_20:
[----:B------:R-:W-:Y:S06]  /*1640*/  BAR.SYNC.DEFER_BLOCKING 0x0 ;  /* 0x0000000000007b1d */ /* 0x000fec0000010000 */
.L_x_21:
[----:B------:R-:W-:Y:S05]  /*1650*/  BRA.U UP0, `(.L_x_22) ;  /* 0x0000001100b87547 */ /* 0x000fea000b800000 */
[----:B------:R-:W1:Y:S01]  /*1660*/  LDCU UR6, c[0x0][0x38c] ;  /* 0x00007180ff0677ac */ /* 0x000e620008000800 */
[----:B------:R-:W2:Y:S01]  /*1670*/  S2UR UR8, SR_CgaCtaId ;  /* 0x00000000000879c3 */ /* 0x000ea20000008800 */
[----:B------:R-:W-:Y:S01]  /*1680*/  PLOP3.LUT P1, PT, PT, PT, UP3, 0x80, 0x8 ;  /* 0x000000000008781c */ /* 0x000fe20003f2f038 */
[----:B------:R-:W-:Y:S01]  /*1690*/  IMAD.MOV.U32 R12, RZ, RZ, 0x1 ;  /* 0x00000001ff0c7424 */ /* 0x000fe200078e00ff */
[----:B------:R-:W-:Y:S01]  /*16a0*/  UMOV UR7, 0x400 ;  /* 0x0000040000077882 */ /* 0x000fe20000000000 */
[----:B------:R-:W-:Y:S01]  /*16b0*/  UISETP.NE.AND UP1, UPT, UR17, URZ, UPT ;  /* 0x000000ff1100728c */ /* 0x000fe2000bf25270 */
[----:B------:R-:W-:Y:S02]  /*16c0*/  ISETP.EQ.OR P2, PT, R0, RZ, P3 ;  /* 0x000000ff0000720c */ /* 0x000fe40001f42670 */
[----:B------:R-:W-:Y:S02]  /*16d0*/  CS2R R10, SRZ ;  /* 0x00000000000a7805 */ /* 0x000fe4000001ff00 */
[----:B------:R-:W-:Y:S01]  /*16e0*/  PLOP3.LUT P1, PT, P1, PT, PT, 0x8, 0x80 ;  /* 0x000000000080781c */ /* 0x000fe20000f2e170 */
[----:B------:R-:W-:Y:S01]  /*16f0*/  IMAD.MOV.U32 R9, RZ, RZ, RZ ;  /* 0x000000ffff097224 */ /* 0x000fe200078e00ff */
[----:B------:R-:W3:Y:S01]  /*1700*/  LDCU UR40, c[0x0][0x370] ;  /* 0x00006e00ff2877ac */ /* 0x000ee20008000800 */
[----:B------:R-:W-:Y:S01]  /*1710*/  IMAD.MOV.U32 R8, RZ, RZ, 0x1 ;  /* 0x00000001ff087424 */ /* 0x000fe200078e00ff */
[----:B------:R-:W4:Y:S01]  /*1720*/  LDCU.64 UR26, c[0x0][0x348] ;  /* 0x00006900ff1a77ac */ /* 0x000f220008000a00 */
[----:B-1----:R-:W-:-:S02]  /*1730*/  UIADD3 UR5, UPT, UPT, UR6, 0x7f, URZ ;  /* 0x0000007f06057890 */ /* 0x002fc4000fffe0ff */
[----:B------:R-:W-:Y:S02]  /*1740*/  USHF.R.U32.HI UR45, URZ, 0x7, UR28 ;  /* 0x00000007ff2d7899 */ /* 0x000fe4000801161c */
[----:B------:R-:W-:Y:S02]  /*1750*/  USHF.R.S32.HI UR4, URZ, 0x1f, UR5 ;  /* 0x0000001fff047899 */ /* 0x000fe40008011405 */
[----:B------:R-:W-:Y:S02]  /*1760*/  UIADD3 UR46, UPT, UPT, UR6, 0xfe, URZ ;  /* 0x000000fe062e7890 */ /* 0x000fe4000fffe0ff */
[----:B------:R-:W-:Y:S02]  /*1770*/  ULEA.HI UR4, UR4, UR5, URZ, 0x7 ;  /* 0x0000000504047291 */ /* 0x000fe4000f8f38ff */
[----:B--2---:R-:W-:Y:S02]  /*1780*/  ULEA UR7, UR8, UR7, 0x18 ;  /* 0x0000000708077291 */ /* 0x004fe4000f8ec0ff */
[----:B------:R-:W-:-:S02]  /*1790*/  USHF.R.S32.HI UR43, URZ, 0x7, UR4 ;  /* 0x00000007ff2b7899 */ /* 0x000fc40008011404 */
[----:B------:R-:W-:Y:S02]  /*17a0*/  UIADD3 UR4, UPT, UPT, UR6, -0x1, URZ ;  /* 0xffffffff06047890 */ /* 0x000fe4000fffe0ff */
[----:B------:R-:W-:Y:S02]  /*17b0*/  UISETP.LT.U32.AND UP0, UPT, UR43, 0x4, UPT ;  /* 0x000000042b00788c */ /* 0x000fe4000bf01070 */
[----:B------:R-:W-:Y:S02]  /*17c0*/  UISETP.GE.U32.AND UP2, UPT, UR4, -0xff, UPT ;  /* 0xffffff010400788c */ /* 0x000fe4000bf46070 */
[----:B------:R-:W-:Y:S01]  /*17d0*/  USEL UR41, UR43, 0x4, UP0 ;  /* 0x000000042b297887 */ /* 0x000fe20008000000 */
[----:B------:R-:W1:Y:S03]  /*17e0*/  LDCU UR39, c[0x0][0x374] ;  /* 0x00006e80ff2777ac */ /* 0x000e660008000800 */
[----:B------:R-:W-:-:S02]  /*17f0*/  UIADD3 UR21, UPT, UPT, UR41, -0x1, URZ ;  /* 0xffffffff29157890 */ /* 0x000fc4000fffe0ff */
[----:B------:R-:W-:-:S03]  /*1800*/  USEL UR24, UR48, 0x2, UP1 ;  /* 0x0000000230187887 */ /* 0x000fc60008800000 */
[----:B------:R-:W-:Y:S02]  /*1810*/  @UP2 UIADD3 UR21, UPT, UPT, UR41, URZ, URZ ;  /* 0x000000ff29152290 */ /* 0x000fe4000fffe0ff */
[----:B------:R-:W-:Y:S02]  /*1820*/  UIADD3 UR29, UPT, UPT, UR7, 0x6400, UR28 ;  /* 0x00006400071d7890 */ /* 0x000fe4000fffe01c */
[----:B------:R-:W-:Y:S02]  /*1830*/  UIADD3 UR44, UPT, UPT, UR43, -UR41, URZ ;  /* 0x800000292b2c7290 */ /* 0x000fe4000fffe0ff */
[----:B------:R-:W-:Y:S01]  /*1840*/  UIADD3 UR21, UPT, UPT, UR21, 0x1, URZ ;  /* 0x0000000115157890 */ /* 0x000fe2000fffe0ff */
[----:B---34-:R-:W-:-:S11]  /*1850*/  UMOV UR5, URZ ;  /* 0x000000ff00057c82 */ /* 0x018fd60008000000 */
.L_x_42:
[----:B------:R-:W2:Y:S02]  /*1860*/  S2UR UR4, SR_CgaCtaId ;  /* 0x00000000000479c3 */ /* 0x000ea40000008800 */
[----:B--2---:R-:W-:-:S09]  /*1870*/  UISETP.NE.AND UP0, UPT, UR4, URZ, UPT ;  /* 0x000000ff0400728c */ /* 0x004fd2000bf05270 */
[----:B-1----:R-:W-:Y:S05]  /*1880*/  BRA.U UP0, `(.L_x_23) ;  /* 0x0000000100287547 */ /* 0x002fea000b800000 */
[----:B------:R-:W-:Y:S02]  /*1890*/  LEA R0, R9, UR7, 0x3 ;  /* 0x0000000709007c11 */ /* 0x000fe4000f8e18ff */
[----:B------:R-:W-:-:S04]  /*18a0*/  SHF.L.U32 R3, R8, 0x1f, RZ ;  /* 0x0000001f08037819 */ /* 0x000fc800000006ff */
[----:B------:R-:W2:Y:S02]  /*18b0*/  SYNCS.PHASECHK.TRANS64.TRYWAIT P0, [R0+URZ+0x100], R3 ;  /* 0x00010003000075a7 */ /* 0x000ea400080011ff */
[----:B--2---:R-:W-:Y:S05]  /*18c0*/  @!P0 BRA `(.L_x_24) ;  /* 0x0000007c008c8947 */ /* 0x004fea0003800000 */
.L_x_132:
[----:B------:R3:W-:Y:S01]  /*18d0*/  SYNCS.ARRIVE.TRANS64.A1T0 RZ, [R0+URZ+0xf0], RZ ;  /* 0x0000f0ff00ff79a7 */ /* 0x0007e200081000ff */
[----:B------:R-:W-:-:S05]  /*18e0*/  VIADD R9, R9, 0x1 ;  /* 0x0000000109097836 */ /* 0x000fca0000000000 */
[----:B------:R-:W-:-:S04]  /*18f0*/  ISETP.NE.AND P0, PT, R9, 0x2, PT ;  /* 0x000000020900780c */ /* 0x000fc80003f05270 */
[----:B--2---:R-:W-:Y:S02]  /*1900*/  SEL R3, RZ, 0x1, P0 ;  /* 0x00000001ff037807 */ /* 0x004fe40000000000 */
[----:B------:R-:W-:Y:S02]  /*1910*/  SEL R9, R9, RZ, P0 ;  /* 0x000000ff09097207 */ /* 0x000fe40000000000 */
[----:B------:R-:W-:-:S07]  /*1920*/  LOP3.LUT R8, R8, R3, RZ, 0x3c, !PT ;  /* 0x0000000308087212 */ /* 0x000fce00078e3cff */
.L_x_23:
[----:B------:R-:W-:Y:S01]  /*1930*/  ULEA UR4, UR5, UR7, 0x3 ;  /* 0x0000000705047291 */ /* 0x000fe2000f8e18ff */
[----:B---3--:R-:W-:Y:S01]  /*1940*/  SHF.L.U32 R0, R12, 0x1f, RZ ;  /* 0x0000001f0c007819 */ /* 0x008fe200000006ff */
[----:B------:R-:W-:Y:S02]  /*1950*/  UISETP.GE.U32.AND UP0, UPT, UR46, 0xff, UPT ;  /* 0x000000ff2e00788c */ /* 0x000fe4000bf06070 */
[----:B------:R-:W-:Y:S02]  /*1960*/  USHF.L.U32 UR11, UR20, 0x8, URZ ;  /* 0x00000008140b7899 */ /* 0x000fe400080006ff */
[----:B------:R-:W-:Y:S01]  /*1970*/  ULEA UR35, UR16, UR45, 0x6 ;  /* 0x0000002d10237291 */ /* 0x000fe2000f8e30ff */
[----:B------:R-:W-:Y:S02]  /*1980*/  UMOV UR13, URZ ;  /* 0x000000ff000d7c82 */ /* 0x000fe40008000000 */
[----:B------:R2:W3:Y:S02]  /*1990*/  SYNCS.PHASECHK.TRANS64.TRYWAIT P0, [UR4+0x20], R0 ;  /* 0x00002000ff0075a7 */ /* 0x0004e40008001104 */
[----:B------:R-:W-:Y:S07]  /*19a0*/  BRA.U !UP0, `(.L_x_25) ;  /* 0x0000000108bc7547 */ /* 0x000fee000b800000 */
[----:B------:R-:W-:Y:S01]  /*19b0*/  UMOV UR6, URZ ;  /* 0x000000ff00067c82 */ /* 0x000fe20008000000 */
[----:B------:R-:W-:-:S05]  /*19c0*/  UMOV UR4, UR5 ;  /* 0x0000000500047c82 */ /* 0x000fca0008000000 */
.L_x_31:
[----:B------:R-:W-:Y:S01]  /*19d0*/  ULEA UR33, UR4, UR7, 0x3 ;  /* 0x0000000704217291 */ /* 0x000fe2000f8e18ff */
[----:B---3--:R-:W-:Y:S01]  /*19e0*/  @!P3 MOV R2, 0xa000 ;  /* 0x0000a0000002b802 */ /* 0x008fe20000000f00 */
[----:B-1-3--:R-:W-:Y:S10]  /*19f0*/  @P0 BRA `(.L_x_26) ;  /* 0x00000000000c0947 */ /* 0x00aff40003800000 */
[----:B------:R-:W-:-:S04]  /*1a00*/  SHF.L.U32 R3, R12, 0x1f, RZ ;  /* 0x0000001f0c037819 */ /* 0x000fc800000006ff */
[----:B------:R-:W3:Y:S02]  /*1a10*/  SYNCS.PHASECHK.TRANS64.TRYWAIT P0, [UR33+0x20], R3 ;  /* 0x00002003ff0075a7 */ /* 0x000ee40008001121 */
[----:B---3--:R-:W-:Y:S05]  /*1a20*/  @!P0 BRA `(.L_x_27) ;  /* 0x0000007c00488947 */ /* 0x008fea0003800000 */
.L_x_26:
[----:B------:R3:W-:Y:S01]  /*1a30*/  @!P3 SYNCS.ARRIVE.TRANS64 RZ, [UR33], R2 ;  /* 0x00000002ffffb9a7 */ /* 0x0007e20008000021 */
[----:B------:R-:W-:-:S04]  /*1a40*/  ULOP3.LUT UR5, UR24, 0x2, URZ, 0xfc, !UPT ;  /* 0x0000000218057892 */ /* 0x000fc8000f8efcff */
[----:B------:R-:W-:-:S09]  /*1a50*/  UISETP.NE.AND UP0, UPT, UR5, 0x2, UPT ;  /* 0x000000020500788c */ /* 0x000fd2000bf05270 */
[----:B------:R-:W-:Y:S05]  /*1a60*/  BRA.U UP0, `(.L_x_28) ;  /* 0x0000000100047547 */ /* 0x000fea000b800000 */
[----:B-1----:R-:W-:Y:S05]  /*1a70*/  BPT.TRAP 0x1 ;  /* 0x000000040000795c */ /* 0x002fea0000300000 */
.L_x_28:
[----:B------:R-:W-:Y:S04]  /*1a80*/  BSSY.RECONVERGENT B0, `(.L_x_29) ;  /* 0x0000003000007945 */ /* 0x000fe80003800200 */
[----:B------:R-:W-:Y:S05]  /*1a90*/  @P2 BRA `(.L_x_30) ;  /* 0x0000000000042947 */ /* 0x000fea0003800000 */
[----:B-1----:R-:W-:Y:S05]  /*1aa0*/  BPT.TRAP 0x1 ;  /* 0x000000040000795c */ /* 0x002fea0000300000 */
.L_x_30:
[----:B-1----:R-:W-:Y:S05]  /*1ab0*/  BSYNC.RECONVERGENT B0 ;  /* 0x0000000000007941 */ /* 0x002fea0003800200 */
.L_x_29:
[----:B------:R-:W-:Y:S02]  /*1ac0*/  UIADD3 UR5, UPT, UPT, UR4, 0x1, URZ ;  /* 0x0000000104057890 */ /* 0x000fe4000fffe0ff */
[----:B------:R-:W-:Y:S02]  /*1ad0*/  ULEA UR32, UR4, UR28, 0xd ;  /* 0x0000001c04207291 */ /* 0x000fe4000f8e68ff */
[----:B------:R-:W-:Y:S02]  /*1ae0*/  UISETP.NE.AND UP0, UPT, UR5, 0x4, UPT ;  /* 0x000000040500788c */ /* 0x000fe4000bf05270 */
[----:B------:R-:W-:Y:S02]  /*1af0*/  UIADD3 UR16, UP1, UPT, UR26, 0x80, URZ ;  /* 0x000000801a107890 */ /* 0x000fe4000ff3e0ff */
[----:B------:R-:W-:Y:S02]  /*1b00*/  USEL UR9, URZ, 0x1, UP0 ;  /* 0x00000001ff097887 */ /* 0x000fe40008000000 */
[----:B------:R-:W-:-:S02]  /*1b10*/  USEL UR5, UR5, URZ, UP0 ;  /* 0x000000ff05057287 */ /* 0x000fc40008000000 */
[----:B------:R-:W-:Y:S02]  /*1b20*/  UIADD3 UR14, UP0, UPT, UR26, 0x180, URZ ;  /* 0x000001801a0e7890 */ /* 0x000fe4000ff1e0ff */
[----:B------:R-:W-:Y:S01]  /*1b30*/  ULEA UR8, UR5, UR7, 0x3 ;  /* 0x0000000705087291 */ /* 0x000fe2000f8e18ff */
[----:B------:R-:W-:Y:S01]  /*1b40*/  LOP3.LUT R12, R12, UR9, RZ, 0x3c, !PT ;  /* 0x000000090c0c7c12 */ /* 0x000fe2000f8e3cff */
[----:B------:R-:W-:Y:S02]  /*1b50*/  USHF.L.U32 UR34, UR6, 0x7, URZ ;  /* 0x0000000706227899 */ /* 0x000fe400080006ff */
[----:B------:R-:W-:Y:S01]  /*1b60*/  UIADD3.X UR17, UPT, UPT, URZ, UR27, URZ, UP1, !UPT ;  /* 0x0000001bff117290 */ /* 0x000fe20008ffe4ff */
[----:B--2---:R-:W-:Y:S01]  /*1b70*/  SHF.L.U32 R0, R12, 0x1f, RZ ;  /* 0x0000001f0c007819 */ /* 0x004fe200000006ff */
[----:B------:R-:W-:Y:S02]  /*1b80*/  UIADD3 UR32, UPT, UPT, UR7, 0x6400, UR32 ;  /* 0x0000640007207890 */ /* 0x000fe4000fffe020 */
[----:B------:R-:W-:Y:S01]  /*1b90*/  UIADD3.X UR15, UPT, UPT, URZ, UR27, URZ, UP0, !UPT ;  /* 0x0000001bff0f7290 */ /* 0x000fe200087fe4ff */
[----:B------:R4:W1:Y:S01]  /*1ba0*/  SYNCS.PHASECHK.TRANS64.TRYWAIT P0, [UR8+0x20], R0 ;  /* 0x00002000ff0075a7 */ /* 0x0008620008001108 */
[----:B------:R-:W-:Y:S01]  /*1bb0*/  ULEA UR8, UR4, UR7, 0xf ;  /* 0x0000000704087291 */ /* 0x000fe2000f8e78ff */
[----:B------:R-:W-:Y:S01]  /*1bc0*/  UMOV UR13, 0x30000 ;  /* 0x00030000000d7882 */ /* 0x000fe20000000000 */
[----:B------:R-:W-:-:S02]  /*1bd0*/  UMOV UR18, 0x0 ;  /* 0x0000000000127882 */ /* 0x000fc40000000000 */
[----:B------:R-:W-:Y:S01]  /*1be0*/  UIADD3 UR8, UPT, UPT, UR8, 0xe400, URZ ;  /* 0x0000e40008087890 */ /* 0x000fe2000fffe0ff */
[----:B------:R-:W-:Y:S01]  /*1bf0*/  UMOV UR19, 0x10000000 ;  /* 0x1000000000137882 */ /* 0x000fe20000000000 */
[----:B------:R-:W-:Y:S01]  /*1c00*/  UMOV UR12, UR36 ;  /* 0x00000024000c7c82 */ /* 0x000fe20008000000 */
[----:B------:R-:W-:Y:S01]  /*1c10*/  UMOV UR9, UR33 ;  /* 0x0000002100097c82 */ /* 0x000fe20008000000 */
[----:B------:R-:W-:Y:S01]  /*1c20*/  UMOV UR10, UR34 ;  /* 0x00000022000a7c82 */ /* 0x000fe20008000000 */
[----:B------:R2:W-:Y:S01]  /*1c30*/  UTMALDG.3D.MULTICAST [UR32], [UR16], UR13, desc[UR18] ;  /* 0x00001220100073b4 */ /* 0x0005e2000801180d */
[----:B------:R-:W-:Y:S01]  /*1c40*/  UIADD3 UR6, UPT, UPT, UR6, 0x1, URZ ;  /* 0x0000000106067890 */ /* 0x000fe2000fffe0ff */
[----:B------:R-:W-:-:S03]  /*1c50*/  UMOV UR4, UR5 ;  /* 0x0000000500047c82 */ /* 0x000fc60008000000 */
[----:B------:R-:W-:Y:S01]  /*1c60*/  UISETP.NE.AND UP0, UPT, UR6, UR21, UPT ;  /* 0x000000150600728c */ /* 0x000fe2000bf05270 */
[----:B------:R4:W-:Y:S01]  /*1c70*/  UTMALDG.3D [UR8], [UR14], desc[UR18] ;  /* 0x000012080e0075b4 */ /* 0x0009e20008011000 */
[----:B--2---:R-:W-:-:S07]  /*1c80*/  UMOV UR13, UR21 ;  /* 0x00000015000d7c82 */ /* 0x004fce0008000000 */
[----:B----4-:R-:W-:Y:S05]  /*1c90*/  BRA.U UP0, `(.L_x_31) ;  /* 0xfffffffd004c7547 */ /* 0x010fea000b83ffff */
.L_x_25:
[----:B------:R-:W-:Y:S01]  /*1ca0*/  ULEA UR4, UR5, UR7, 0x3 ;  /* 0x0000000705047291 */ /* 0x000fe2000f8e18ff */
[----:B--2---:R-:W-:Y:S01]  /*1cb0*/  SHF.L.U32 R0, R12, 0x1f, RZ ;  /* 0x0000001f0c007819 */ /* 0x004fe200000006ff */
[----:B------:R-:W-:Y:S01]  /*1cc0*/  @!P1 SYNCS.ARRIVE.TRANS64.A1T0 RZ, [UR7+0x88], RZ ;  /* 0x000088ffffff99a7 */ /* 0x000fe20008100007 */
[----:B------:R-:W-:-:S06]  /*1cd0*/  UISETP.GT.AND UP0, UPT, UR43, UR41, UPT ;  /* 0x000000292b00728c */ /* 0x000fcc000bf04270 */
[----:B-1-3--:R1:W2:Y:S03]  /*1ce0*/  SYNCS.PHASECHK.TRANS64.TRYWAIT P0, [UR4+0x20], R0 ;  /* 0x00002000ff0075a7 */ /* 0x00a2a60008001104 */
[----:B------:R-:W-:Y:S05]  /*1cf0*/  BRA.U !UP0, `(.L_x_32) ;  /* 0x0000000108bc7547 */ /* 0x000fea000b800000 */
[----:B------:R-:W-:Y:S01]  /*1d00*/  UIADD3 UR25, UPT, UPT, UR44, UR13, URZ ;  /* 0x0000000d2c197290 */ /* 0x000fe2000fffe0ff */
[----:B------:R-:W-:-:S11]  /*1d10*/  UMOV UR4, UR5 ;  /* 0x0000000500047c82 */ /* 0x000fd60008000000 */
.L_x_38:
[----:B------:R-:W-:Y:S01]  /*1d20*/  ULEA UR17, UR4, UR7, 0x3 ;  /* 0x0000000704117291 */ /* 0x000fe2000f8e18ff */
[----:B--2---:R-:W-:Y:S01]  /*1d30*/  @!P3 MOV R2, 0xa000 ;  /* 0x0000a0000002b802 */ /* 0x004fe20000000f00 */
[----:B--2-4-:R-:W-:Y:S10]  /*1d40*/  @P0 BRA `(.L_x_33) ;  /* 0x00000000000c0947 */ /* 0x014ff40003800000 */
[----:B------:R-:W-:-:S04]  /*1d50*/  SHF.L.U32 R3, R12, 0x1f, RZ ;  /* 0x0000001f0c037819 */ /* 0x000fc800000006ff */
[----:B------:R-:W2:Y:S02]  /*1d60*/  SYNCS.PHASECHK.TRANS64.TRYWAIT P0, [UR17+0x20], R3 ;  /* 0x00002003ff0075a7 */ /* 0x000ea40008001111 */
[----:B--2---:R-:W-:Y:S05]  /*1d70*/  @!P0 BRA `(.L_x_34) ;  /* 0x00000078008c8947 */ /* 0x004fea0003800000 */
.L_x_33:
[----:B------:R2:W-:Y:S01]  /*1d80*/  @!P3 SYNCS.ARRIVE.TRANS64 RZ, [UR17], R2 ;  /* 0x00000002ffffb9a7 */ /* 0x0005e20008000011 */
[----:B------:R-:W-:-:S04]  /*1d90*/  ULOP3.LUT UR5, UR24, 0x2, URZ, 0xfc, !UPT ;  /* 0x0000000218057892 */ /* 0x000fc8000f8efcff */
[----:B------:R-:W-:-:S09]  /*1da0*/  UISETP.NE.AND UP0, UPT, UR5, 0x2, UPT ;  /* 0x000000020500788c */ /* 0x000fd2000bf05270 */
[----:B------:R-:W-:Y:S05]  /*1db0*/  BRA.U UP0, `(.L_x_35) ;  /* 0x0000000100047547 */ /* 0x000fea000b800000 */
[----:B------:R-:W-:Y:S05]  /*1dc0*/  BPT.TRAP 0x1 ;  /* 0x000000040000795c */ /* 0x000fea0000300000 */
.L_x_35:
[----:B------:R-:W-:Y:S04]  /*1dd0*/  BSSY.RECONVERGENT B0, `(.L_x_36) ;  /* 0x0000003000007945 */ /* 0x000fe80003800200 */
[----:B------:R-:W-:Y:S05]  /*1de0*/  @P2 BRA `(.L_x_37) ;  /* 0x0000000000042947 */ /* 0x000fea0003800000 */
[----:B------:R-:W-:Y:S05]  /*1df0*/  BPT.TRAP 0x1 ;  /* 0x000000040000795c */ /* 0x000fea0000300000 */
.L_x_37:
[----:B------:R-:W-:Y:S05]  /*1e00*/  BSYNC.RECONVERGENT B0 ;  /* 0x0000000000007941 */ /* 0x000fea0003800200 */
.L_x_36:
[----:B------:R-:W-:Y:S02]  /*1e10*/  UIADD3 UR5, UPT, UPT, UR4, 0x1, URZ ;  /* 0x0000000104057890 */ /* 0x000fe4000fffe0ff */
[----:B------:R-:W-:Y:S02]  /*1e20*/  UIADD3 UR14, UP1, UPT, UR26, 0x80, URZ ;  /* 0x000000801a0e7890 */ /* 0x000fe4000ff3e0ff */
[----:B------:R-:W-:Y:S02]  /*1e30*/  UISETP.NE.AND UP0, UPT, UR5, 0x4, UPT ;  /* 0x000000040500788c */ /* 0x000fe4000bf05270 */
[----:B------:R-:W-:Y:S02]  /*1e40*/  USHF.L.U32 UR18, UR13, 0x7, URZ ;  /* 0x000000070d127899 */ /* 0x000fe400080006ff */
[----:B------:R-:W-:Y:S02]  /*1e50*/  USEL UR8, URZ, 0x1, UP0 ;  /* 0x00000001ff087887 */ /* 0x000fe40008000000 */
[----:B------:R-:W-:-:S02]  /*1e60*/  USEL UR5, UR5, URZ, UP0 ;  /* 0x000000ff05057287 */ /* 0x000fc40008000000 */
[----:B------:R-:W-:Y:S02]  /*1e70*/  UIADD3 UR22, UP0, UPT, UR26, 0x180, URZ ;  /* 0x000001801a167890 */ /* 0x000fe4000ff1e0ff */
[----:B------:R-:W-:Y:S01]  /*1e80*/  LOP3.LUT R12, R12, UR8, RZ, 0x3c, !PT ;  /* 0x000000080c0c7c12 */ /* 0x000fe2000f8e3cff */
[----:B------:R-:W-:Y:S02]  /*1e90*/  ULEA UR6, UR5, UR7, 0x3 ;  /* 0x0000000705067291 */ /* 0x000fe4000f8e18ff */
[----:B------:R-:W-:Y:S01]  /*1ea0*/  ULEA UR8, UR4, UR7, 0xf ;  /* 0x0000000704087291 */ /* 0x000fe2000f8e78ff */
[----:B-1----:R-:W-:Y:S01]  /*1eb0*/  SHF.L.U32 R0, R12, 0x1f, RZ ;  /* 0x0000001f0c007819 */ /* 0x002fe200000006ff */
[----:B------:R-:W-:Y:S02]  /*1ec0*/  ULEA UR16, UR4, UR29, 0xd ;  /* 0x0000001d04107291 */ /* 0x000fe4000f8e68ff */
[----:B------:R-:W-:Y:S02]  /*1ed0*/  UIADD3.X UR15, UPT, UPT, URZ, UR27, URZ, UP1, !UPT ;  /* 0x0000001bff0f7290 */ /* 0x000fe40008ffe4ff */
[----:B------:R-:W-:Y:S01]  /*1ee0*/  UIADD3 UR8, UPT, UPT, UR8, 0xe400, URZ ;  /* 0x0000e40008087890 */ /* 0x000fe2000fffe0ff */
[----:B------:R3:W4:Y:S01]  /*1ef0*/  SYNCS.PHASECHK.TRANS64.TRYWAIT P0, [UR6+0x20], R0 ;  /* 0x00002000ff0075a7 */ /* 0x0007220008001106 */
[----:B------:R-:W-:Y:S01]  /*1f00*/  UIADD3.X UR23, UPT, UPT, URZ, UR27, URZ, UP0, !UPT ;  /* 0x0000001bff177290 */ /* 0x000fe200087fe4ff */
[----:B------:R-:W-:Y:S01]  /*1f10*/  UMOV UR6, 0x30000 ;  /* 0x0003000000067882 */ /* 0x000fe20000000000 */
[----:B------:R-:W-:Y:S01]  /*1f20*/  UMOV UR30, 0x0 ;  /* 0x00000000001e7882 */ /* 0x000fe20000000000 */
[----:B------:R-:W-:Y:S01]  /*1f30*/  UMOV UR31, 0x10000000 ;  /* 0x10000000001f7882 */ /* 0x000fe20000000000 */
[----:B------:R-:W-:Y:S01]  /*1f40*/  UMOV UR19, UR35 ;  /* 0x0000002300137c82 */ /* 0x000fe20008000000 */
[----:B------:R-:W-:Y:S01]  /*1f50*/  UMOV UR20, UR36 ;  /* 0x0000002400147c82 */ /* 0x000fe20008000000 */
[----:B------:R-:W-:Y:S01]  /*1f60*/  UMOV UR12, UR36 ;  /* 0x00000024000c7c82 */ /* 0x000fe20008000000 */
[----:B------:R-:W-:Y:S01]  /*1f70*/  UMOV UR9, UR17 ;  /* 0x0000001100097c82 */ /* 0x000fe20008000000 */
[----:B------:R-:W-:Y:S01]  /*1f80*/  UMOV UR10, UR18 ;  /* 0x00000012000a7c82 */ /* 0x000fe20008000000 */
[----:B------:R3:W-:Y:S01]  /*1f90*/  UTMALDG.3D.MULTICAST [UR16], [UR14], UR6, desc[UR30] ;  /* 0x00001e100e0073b4 */ /* 0x0007e20008011806 */
[----:B------:R-:W-:Y:S01]  /*1fa0*/  UIADD3 UR13, UPT, UPT, UR13, 0x1, URZ ;  /* 0x000000010d0d7890 */ /* 0x000fe2000fffe0ff */
[----:B------:R-:W-:-:S03]  /*1fb0*/  UMOV UR4, UR5 ;  /* 0x0000000500047c82 */ /* 0x000fc60008000000 */
[----:B------:R-:W-:Y:S01]  /*1fc0*/  UISETP.NE.AND UP0, UPT, UR13, UR25, UPT ;  /* 0x000000190d00728c */ /* 0x000fe2000bf05270 */
[----:B------:R3:W-:Y:S08]  /*1fd0*/  UTMALDG.3D [UR8], [UR22], desc[UR30] ;  /* 0x00001e08160075b4 */ /* 0x0007f00008011000 */
[----:B---3--:R-:W-:Y:S05]  /*1fe0*/  BRA.U UP0, `(.L_x_38) ;  /* 0xfffffffd004c7547 */ /* 0x008fea000b83ffff */
.L_x_32:
[C---:B------:R-:W-:Y:S01]  /*1ff0*/  LEA R3, R11.reuse, UR7, 0x3 ;  /* 0x000000070b037c11 */ /* 0x040fe2000f8e18ff */
[----:B------:R-:W-:Y:S01]  /*2000*/  NOP ;  /* 0x0000000000007918 */ /* 0x000fe20000000000 */
[----:B-1----:R-:W-:Y:S02]  /*2010*/  SHF.L.U32 R0, R10, 0x1f, RZ ;  /* 0x0000001f0a007819 */ /* 0x002fe400000006ff */
[----:B------:R-:W-:Y:S02]  /*2020*/  LEA R5, R11, UR7, 0x4 ;  /* 0x000000070b057c11 */ /* 0x000fe4000f8e20ff */
[----:B--2-4-:R-:W1:Y:S02]  /*2030*/  SYNCS.PHASECHK.TRANS64.TRYWAIT P0, [R3+URZ+0x90], R0 ;  /* 0x00009000030075a7 */ /* 0x014e6400080011ff */
[----:B-1----:R-:W-:Y:S05]  /*2040*/  @!P0 BRA `(.L_x_39) ;  /* 0x0000007400f08947 */ /* 0x002fea0003800000 */
.L_x_135:
[----:B------:R-:W2:Y:S01]  /*2050*/  LDS.128 R4, [R5+0x120] ;  /* 0x0001200005047984 */ /* 0x000ea20000000c00 */
[----:B------:R-:W-:Y:S01]  /*2060*/  UISETP.GE.AND UP0, UPT, UR42, 0x1, UPT ;  /* 0x000000012a00788c */ /* 0x000fe2000bf06270 */
[----:B------:R-:W-:Y:S01]  /*2070*/  @!PT LDS RZ, [RZ] ;  /* 0x00000000fffff984 */ /* 0x000fe20000000800 */
[----:B------:R-:W-:Y:S01]  /*2080*/  @!PT LDS RZ, [RZ] ;  /* 0x00000000fffff984 */ /* 0x000fe20000000800 */
[----:B------:R-:W-:Y:S01]  /*2090*/  @!PT LDS RZ, [RZ] ;  /* 0x00000000fffff984 */ /* 0x000fe20000000800 */
[----:B------:R-:W-:Y:S01]  /*20a0*/  @!PT LDS RZ, [RZ] ;  /* 0x00000000fffff984 */ /* 0x000fe20000000800 */
[----:B------:R3:W-:Y:S06]  /*20b0*/  MEMBAR.ALL.CTA ;  /* 0x0000000000007992 */ /* 0x0007ec0000008000 */
[----:B---3--:R-:W3:Y:S01]  /*20c0*/  FENCE.VIEW.ASYNC.S ;  /* 0x00000000000073c6 */ /* 0x008ee20000000000 */
[----:B--2---:R-:W-:-:S13]  /*20d0*/  LOP3.LUT P0, RZ, R6, 0x1, RZ, 0xc0, !PT ;  /* 0x0000000106ff7812 */ /* 0x004fda000780c0ff */
[----:B---3--:R-:W-:Y:S01]  /*20e0*/  VOTEU.ANY UP1, P0 ;  /* 0x0000000000ff7886 */ /* 0x008fe20000020100 */
[----:B------:R-:W-:-:S13]  /*20f0*/  PLOP3.LUT P0, PT, PT, PT, UP1, 0x80, 0x8 ;  /* 0x000000000008781c */ /* 0x000fda0003f0f018 */
[----:B-1----:R-:W-:Y:S02]  /*2100*/  @P0 LOP3.LUT R0, R5, 0xffff, RZ, 0xc0, !PT ;  /* 0x0000ffff05000812 */ /* 0x002fe400078ec0ff */
[----:B------:R-:W-:Y:S02]  /*2110*/  @P0 MOV R2, R4 ;  /* 0x0000000400020202 */ /* 0x000fe40000000f00 */
[----:B------:R-:W-:Y:S01]  /*2120*/  @P0 R2UR UR6, R0 ;  /* 0x00000000000602ca */ /* 0x000fe200000e0000 */
[----:B------:R-:W-:Y:S01]  /*2130*/  VIADD R0, R3, 0xa0 ;  /* 0x000000a003007836 */ /* 0x000fe20000000000 */
[----:B------:R-:W-:Y:S02]  /*2140*/  @P0 SHF.R.U32.HI R4, RZ, 0x10, R5 ;  /* 0x00000010ff040819 */ /* 0x000fe40000011605 */
[----:B------:R-:W-:Y:S02]  /*2150*/  @P0 R2UR UR8, R2 ;  /* 0x00000000020802ca */ /* 0x000fe400000e0000 */
[----:B------:R-:W-:-:S02]  /*2160*/  PRMT R0, RZ, 0x654, R0 ;  /* 0x00000654ff007816 */ /* 0x000fc40000000000 */
[----:B------:R-:W-:Y:S02]  /*2170*/  @P0 R2UR UR4, R4 ;  /* 0x00000000040402ca */ /* 0x000fe400000e0000 */
[----:B------:R1:W-:Y:S03]  /*2180*/  SYNCS.ARRIVE.TRANS64.RED.A1T0 RZ, [R0+URZ], RZ ;  /* 0x000000ff00ff79a7 */ /* 0x0003e600081004ff */
[----:B------:R-:W-:-:S04]  /*2190*/  @UP1 UMOV UR37, UR6 ;  /* 0x0000000600251c82 */ /* 0x000fc80008000000 */
[----:B------:R-:W-:-:S04]  /*21a0*/  @UP1 UMOV UR38, UR8 ;  /* 0x0000000800261c82 */ /* 0x000fc80008000000 */
[----:B------:R-:W-:Y:S01]  /*21b0*/  @UP1 UMOV UR36, UR4 ;  /* 0x0000000400241c82 */ /* 0x000fe20008000000 */
[----:B------:R-:W-:Y:S05]  /*21c0*/  BRA.U !UP0, `(.L_x_40) ;  /* 0x0000000108d47547 */ /* 0x000fea000b800000 */
[----:B------:R-:W2:Y:S01]  /*21d0*/  LDCU.128 UR12, c[0x0][0xb10] ;  /* 0x00016200ff0c77ac */ /* 0x000ea20008000c00 */
[----:B------:R-:W3:Y:S01]  /*21e0*/  LDCU UR25, c[0x0][0xb20] ;  /* 0x00016400ff1977ac */ /* 0x000ee20008000800 */
[----:B------:R-:W4:Y:S01]  /*21f0*/  LDCU UR20, c[0x0][0xb0c] ;  /* 0x00016180ff1477ac */ /* 0x000f220008000800 */
[----:B------:R-:W1:Y:S01]  /*2200*/  LDCU.64 UR10, c[0x0][0xb28] ;  /* 0x00016500ff0a77ac */ /* 0x000e620008000a00 */
[----:B------:R-:W-:Y:S02]  /*2210*/  UISETP.NE.AND UP3, UPT, UR42, 0x1, UPT ;  /* 0x000000012a00788c */ /* 0x000fe4000bf65270 */
[----:B--2---:R-:W-:Y:S02]  /*2220*/  UIMAD.WIDE.U32 UR16, UR39, UR15, URZ ;  /* 0x0000000f271072a5 */ /* 0x004fe4000f8e00ff */
[----:B------:R-:W-:Y:S02]  /*2230*/  UIMAD.WIDE.U32 UR8, UR40, UR12, URZ ;  /* 0x0000000c280872a5 */ /* 0x000fe4000f8e00ff */
[----:B------:R-:W-:-:S02]  /*2240*/  UISETP.NE.AND UP0, UPT, UR14, 0x1, UPT ;  /* 0x000000010e00788c */ /* 0x000fc4000bf05270 */
[----:B------:R-:W-:Y:S01]  /*2250*/  UIMAD.WIDE.U32 UR22, UR37, UR15, URZ ;  /* 0x0000000f251672a5 */ /* 0x000fe2000f8e00ff */
[----:B------:R-:W-:Y:S02]  /*2260*/  UMOV UR16, UR17 ;  /* 0x0000001100107c82 */ /* 0x000fe40008000000 */
[----:B------:R-:W-:Y:S01]  /*2270*/  UMOV UR8, UR9 ;  /* 0x0000000900087c82 */ /* 0x000fe20008000000 */
[----:B---3--:R-:W-:Y:S02]  /*2280*/  USHF.R.U32.HI UR16, URZ, UR25, UR16 ;  /* 0x00000019ff107299 */ /* 0x008fe40008011610 */
[----:B----4-:R-:W-:Y:S02]  /*2290*/  UISETP.NE.AND UP2, UPT, UR20, 0x1, UPT ;  /* 0x000000011400788c */ /* 0x010fe4000bf45270 */
[----:B------:R-:W-:Y:S02]  /*22a0*/  USHF.R.U32.HI UR8, URZ, UR13, UR8 ;  /* 0x0000000dff087299 */ /* 0x000fe40008011608 */
[----:B------:R-:W-:-:S02]  /*22b0*/  USEL UR6, UR39, UR16, !UP0 ;  /* 0x0000001027067287 */ /* 0x000fc4000c000000 */
[----:B------:R-:W-:Y:S02]  /*22c0*/  USEL UR8, UR40, UR8, !UP2 ;  /* 0x0000000828087287 */ /* 0x000fe4000d000000 */
[----:B-1----:R-:W-:Y:S01]  /*22d0*/  UIMAD.WIDE.U32 UR16, UR6, UR10, URZ ;  /* 0x0000000a061072a5 */ /* 0x002fe2000f8e00ff */
[----:B------:R-:W-:Y:S01]  /*22e0*/  UMOV UR4, UR23 ;  /* 0x0000001700047c82 */ /* 0x000fe20008000000 */
[----:B------:R-:W-:Y:S02]  /*22f0*/  UIMAD.WIDE.U32 UR18, UR38, UR12, URZ ;  /* 0x0000000c261272a5 */ /* 0x000fe4000f8e00ff */
[----:B------:R-:W-:-:S03]  /*2300*/  UIMAD.WIDE.U32 UR22, UR8, UR10, URZ ;  /* 0x0000000a081672a5 */ /* 0x000fc6000f8e00ff */
[----:B------:R-:W-:Y:S01]  /*2310*/  UMOV UR16, UR17 ;  /* 0x0000001100107c82 */ /* 0x000fe20008000000 */
[----:B------:R-:W-:Y:S02]  /*2320*/  USHF.R.U32.HI UR4, URZ, UR25, UR4 ;  /* 0x00000019ff047299 */ /* 0x000fe40008011604 */
[----:B------:R-:W-:Y:S01]  /*2330*/  @UP3 USHF.R.U32.HI UR6, URZ, UR11, UR16 ;  /* 0x0000000bff063299 */ /* 0x000fe20008011610 */
[----:B------:R-:W-:Y:S01]  /*2340*/  UMOV UR18, UR19 ;  /* 0x0000001300127c82 */ /* 0x000fe20008000000 */
[----:B------:R-:W-:Y:S01]  /*2350*/  UMOV UR22, UR23 ;  /* 0x0000001700167c82 */ /* 0x000fe20008000000 */
[----:B------:R-:W-:Y:S02]  /*2360*/  USHF.R.U32.HI UR13, URZ, UR13, UR18 ;  /* 0x0000000dff0d7299 */ /* 0x000fe40008011612 */
[----:B------:R-:W-:Y:S02]  /*2370*/  USEL UR4, UR37, UR4, !UP0 ;  /* 0x0000000425047287 */ /* 0x000fe4000c000000 */
[----:B------:R-:W-:-:S02]  /*2380*/  @UP3 USHF.R.U32.HI UR8, URZ, UR11, UR22 ;  /* 0x0000000bff083299 */ /* 0x000fc40008011616 */
[----:B------:R-:W-:Y:S02]  /*2390*/  UIMAD UR9, UR42, UR6, URZ ;  /* 0x000000062a0972a4 */ /* 0x000fe4000f8e02ff */
[----:B------:R-:W-:Y:S02]  /*23a0*/  USEL UR6, UR38, UR13, !UP2 ;  /* 0x0000000d26067287 */ /* 0x000fe4000d000000 */
[----:B------:R-:W-:Y:S02]  /*23b0*/  UIMAD UR12, UR42, UR8, URZ ;  /* 0x000000082a0c72a4 */ /* 0x000fe4000f8e02ff */
[----:B------:R-:W-:Y:S02]  /*23c0*/  UISETP.GE.AND UP0, UPT, UR4, UR9, UPT ;  /* 0x000000090400728c */ /* 0x000fe4000bf06270 */
[----:B------:R-:W-:Y:S02]  /*23d0*/  UIMAD.WIDE.U32 UR16, UR4, UR10, URZ ;  /* 0x0000000a041072a5 */ /* 0x000fe4000f8e00ff */
[----:B------:R-:W-:-:S02]  /*23e0*/  UISETP.GE.OR UP0, UPT, UR6, UR12, UP0 ;  /* 0x0000000c0600728c */ /* 0x000fc40008706670 */
        /* <DEDUP_REMOVED lines=19> */
.L_x_40:
[----:B------:R-:W2:Y:S02]  /*2520*/  LDCU UR4, c[0x0][0xb30] ;  /* 0x00016600ff0477ac */ /* 0x000ea40008000800 */
[----:B--2---:R-:W-:-:S09]  /*2530*/  UISETP.NE.AND UP0, UPT, UR4, 0x1, UPT ;  /* 0x000000010400788c */ /* 0x004fd2000bf05270 */
[----:B------:R-:W-:Y:S05]  /*2540*/  BRA.U UP0, `(.L_x_41) ;  /* 0x0000000100447547 */ /* 0x000fea000b800000 */
[----:B------:R-:W2:Y:S01]  /*2550*/  LDCU.128 UR12, c[0x0][0xb10] ;  /* 0x00016200ff0c77ac */ /* 0x000ea20008000c00 */
[----:B------:R-:W3:Y:S01]  /*2560*/  LDCU UR16, c[0x0][0xb0c] ;  /* 0x00016180ff1077ac */ /* 0x000ee20008000800 */
[----:B------:R-:W4:Y:S01]  /*2570*/  LDCU UR17, c[0x0][0xb20] ;  /* 0x00016400ff1177ac */ /* 0x000f220008000800 */
[----:B--2---:R-:W-:Y:S02]  /*2580*/  UIMAD.WIDE.U32 UR10, UR38, UR12, URZ ;  /* 0x0000000c260a72a5 */ /* 0x004fe4000f8e00ff */
[----:B------:R-:W-:Y:S02]  /*2590*/  UIMAD.WIDE.U32 UR8, UR37, UR15, URZ ;  /* 0x0000000f250872a5 */ /* 0x000fe4000f8e00ff */
[----:B---3--:R-:W-:Y:S02]  /*25a0*/  UISETP.NE.AND UP2, UPT, UR16, 0x1, UPT ;  /* 0x000000011000788c */ /* 0x008fe4000bf45270 */
[----:B------:R-:W-:Y:S01]  /*25b0*/  UISETP.NE.AND UP0, UPT, UR14, 0x1, UPT ;  /* 0x000000010e00788c */ /* 0x000fe2000bf05270 */
[----:B------:R-:W-:-:S02]  /*25c0*/  UMOV UR6, UR11 ;  /* 0x0000000b00067c82 */ /* 0x000fc40008000000 */
[----:B------:R-:W-:Y:S01]  /*25d0*/  UMOV UR4, UR9 ;  /* 0x0000000900047c82 */ /* 0x000fe20008000000 */
[----:B------:R-:W-:Y:S02]  /*25e0*/  USHF.R.U32.HI UR6, URZ, UR13, UR6 ;  /* 0x0000000dff067299 */ /* 0x000fe40008011606 */
[----:B----4-:R-:W-:Y:S02]  /*25f0*/  USHF.R.U32.HI UR4, URZ, UR17, UR4 ;  /* 0x00000011ff047299 */ /* 0x010fe40008011604 */
[----:B------:R-:W-:Y:S02]  /*2600*/  USEL UR6, UR38, UR6, !UP2 ;  /* 0x0000000626067287 */ /* 0x000fe4000d000000 */
[----:B------:R-:W-:-:S04]  /*2610*/  USEL UR4, UR37, UR4, !UP0 ;  /* 0x0000000425047287 */ /* 0x000fc8000c000000 */
[----:B------:R-:W-:Y:S02]  /*2620*/  UIADD3 UR8, UPT, UPT, UR6, -UR4, URZ ;  /* 0x8000000406087290 */ /* 0x000fe4000fffe0ff */
[----:B------:R-:W-:Y:S02]  /*2630*/  UIADD3 UR4, UPT, UPT, -UR6, UR4, URZ ;  /* 0x0000000406047290 */ /* 0x000fe4000fffe1ff */
[----:B------:R-:W-:Y:S02]  /*2640*/  UIMAD UR37, UR8, UR14, UR37 ;  /* 0x0000000e082572a4 */ /* 0x000fe4000f8e0225 */
[----:B------:R-:W-:-:S12]  /*2650*/  UIMAD UR38, UR4, UR16, UR38 ;  /* 0x00000010042672a4 */ /* 0x000fd8000f8e0226 */
.L_x_41:
[----:B------:R-:W-:Y:S01]  /*2660*/  VIADD R11, R11, 0x1 ;  /* 0x000000010b0b7836 */ /* 0x000fe20000000000 */
[----:B------:R-:W-:Y:S01]  /*2670*/  R2UR UR4, R87 ;  /* 0x00000000570472ca */ /* 0x000fe200000e0000 */
[----:B------:R-:W-:Y:S01]  /*2680*/  UIADD3 UR20, UPT, UPT, UR37, UR59, URZ ;  /* 0x0000003b25147290 */ /* 0x000fe2000fffe0ff */
[----:B------:R-:W-:Y:S02]  /*2690*/  PLOP3.LUT P1, PT, PT, PT, PT, 0x80, 0x8 ;  /* 0x000000000008781c */ /* 0x000fe40003f2f070 */
[----:B------:R-:W-:-:S04]  /*26a0*/  ISETP.NE.AND P0, PT, R11, 0x2, PT ;  /* 0x000000020b00780c */ /* 0x000fc80003f05270 */
[----:B------:R-:W-:Y:S02]  /*26b0*/  SEL R3, RZ, 0x1, P0 ;  /* 0x00000001ff037807 */ /* 0x000fe40000000000 */
[----:B------:R-:W-:Y:S02]  /*26c0*/  SEL R11, R11, RZ, P0 ;  /* 0x000000ff0b0b7207 */ /* 0x000fe40000000000 */
[----:B------:R-:W-:Y:S01]  /*26d0*/  LOP3.LUT R10, R10, R3, RZ, 0x3c, !PT ;  /* 0x000000030a0a7212 */ /* 0x000fe200078e3cff */
[----:B------:R-:W-:Y:S01]  /*26e0*/  UIADD3 UR16, UPT, UPT, UR38, UR4, URZ ;  /* 0x0000000426107290 */ /* 0x000fe2000fffe0ff */
[----:B------:R-:W-:Y:S11]  /*26f0*/  BRA.U UP1, `(.L_x_42) ;  /* 0xfffffff101587547 */ /* 0x000ff6000b83ffff */
[----:B------:R-:W-:Y:S01]  /*2700*/  UIADD3 UR7, UPT, UPT, UR7, 0x20, URZ ;  /* 0x0000002007077890 */ /* 0x000fe2000fffe0ff */
[----:B------:R-:W-:-:S03]  /*2710*/  SHF.L.U32 R3, R12, 0x1f, RZ ;  /* 0x0000001f0c037819 */ /* 0x000fc600000006ff */
[----:B------:R-:W-:-:S09]  /*2720*/  ULEA UR4, UR5, UR7, 0x3 ;  /* 0x0000000705047291 */ /* 0x000fd2000f8e18ff */
[----:B------:R-:W2:Y:S02]  /*2730*/  SYNCS.PHASECHK.TRANS64.TRYWAIT P0, [UR4], R3 ;  /* 0x00000003ff0075a7 */ /* 0x000ea40008001104 */
[----:B--2---:R-:W-:Y:S05]  /*2740*/  @!P0 BRA `(.L_x_43) ;  /* 0x0000007000448947 */ /* 0x004fea0003800000 */
.L_x_137:
[----:B------:R-:W-:-:S04]  /*2750*/  UIADD3 UR4, UPT, UPT, UR5, 0x1, URZ ;  /* 0x0000000105047890 */ /* 0x000fc8000fffe0ff */
[----:B------:R-:W-:-:S04]  /*2760*/  UISETP.NE.AND UP0, UPT, UR4, 0x4, UPT ;  /* 0x000000040400788c */ /* 0x000fc8000bf05270 */
[----:B------:R-:W-:Y:S02]  /*2770*/  USEL UR6, URZ, 0x1, UP0 ;  /* 0x00000001ff067887 */ /* 0x000fe40008000000 */
[----:B------:R-:W-:-:S04]  /*2780*/  USEL UR4, UR4, URZ, UP0 ;  /* 0x000000ff04047287 */ /* 0x000fc80008000000 */
[----:B------:R-:W-:Y:S01]  /*2790*/  ULEA UR5, UR4, UR7, 0x3 ;  /* 0x0000000704057291 */ /* 0x000fe2000f8e18ff */
[----:B------:R-:W-:-:S04]  /*27a0*/  LOP3.LUT R2, R12, UR6, RZ, 0x3c, !PT ;  /* 0x000000060c027c12 */ /* 0x000fc8000f8e3cff */
[----:B-1----:R-:W-:-:S04]  /*27b0*/  SHF.L.U32 R3, R2, 0x1f, RZ ;  /* 0x0000001f02037819 */ /* 0x002fc800000006ff */
[----:B------:R-:W1:Y:S02]  /*27c0*/  SYNCS.PHASECHK.TRANS64.TRYWAIT P0, [UR5], R3 ;  /* 0x00000003ff0075a7 */ /* 0x000e640008001105 */
[----:B-1----:R-:W-:Y:S05]  /*27d0*/  @!P0 BRA `(.L_x_44) ;  /* 0x0000007000388947 */ /* 0x002fea0003800000 */
.L_x_139:
        /* <DEDUP_REMOVED lines=9> */
.L_x_141:
[----:B------:R-:W-:-:S04]  /*2870*/  UIADD3 UR4, UPT, UPT, UR4, 0x1, URZ ;  /* 0x0000000104047890 */ /* 0x000fc8000fffe0ff */
[----:B------:R-:W-:-:S04]  /*2880*/  UISETP.NE.AND UP0, UPT, UR4, 0x4, UPT ;  /* 0x000000040400788c */ /* 0x000fc8000bf05270 */
[----:B------:R-:W-:Y:S02]  /*2890*/  USEL UR5, URZ, 0x1, UP0 ;  /* 0x00000001ff057887 */ /* 0x000fe40008000000 */
[----:B------:R-:W-:-:S04]  /*28a0*/  USEL UR4, UR4, URZ, UP0 ;  /* 0x000000ff04047287 */ /* 0x000fc80008000000 */
[----:B------:R-:W-:Y:S01]  /*28b0*/  ULEA UR4, UR4, UR7, 0x3 ;  /* 0x0000000704047291 */ /* 0x000fe2000f8e18ff */
[----:B-1----:R-:W-:-:S04]  /*28c0*/  LOP3.LUT R3, R2, UR5, RZ, 0x3c, !PT ;  /* 0x0000000502037c12 */ /* 0x002fc8000f8e3cff */
[----:B------:R-:W-:Y:S01]  /*28d0*/  SHF.L.U32 R3, R3, 0x1f, RZ ;  /* 0x0000001f03037819 */ /* 0x000fe200000006ff */
[----:B------:R-:W-:-:S07]  /*28e0*/  IMAD.U32 R0, RZ, RZ, UR4 ;  /* 0x00000004ff007e24 */ /* 0x000fce000f8e00ff */
.L_x_46:
[----:B-1----:R1:W2:Y:S02]  /*28f0*/  SYNCS.PHASECHK.TRANS64.TRYWAIT P0, [R0+URZ], R3 ;  /* 0x00000003000075a7 */ /* 0x0022a400080011ff */
[----:B--2---:R-:W-:Y:S05]  /*2900*/  @!P0 NANOSLEEP.SYNCS 0x989680 ;  /* 0x009896800000895d */ /* 0x004fea0003900000 */
[----:B------:R-:W2:Y:S02]  /*2910*/  @!P0 SYNCS.PHASECHK.TRANS64 P0, [R0+URZ], R3 ;  /* 0x00000003000085a7 */ /* 0x000ea400080010ff */
[----:B--2---:R-:W-:Y:S05]  /*2920*/  @P0 EXIT ;  /* 0x000000000000094d */ /* 0x004fea0003800000 */
[----:B------:R-:W-:Y:S05]  /*2930*/  BRA `(.L_x_46) ;  /* 0xfffffffc00ec7947 */ /* 0x000fea000383ffff */
.L_x_22:
[----:B------:R-:W1:Y:S02]  /*2940*/  S2UR UR4, SR_CgaCtaId ;  /* 0x00000000000479c3 */ /* 0x000e640000008800 */
[----:B-1----:R-:W-:-:S04]  /*2950*/  UISETP.NE.AND UP0, UPT, UR4, URZ, UPT ;  /* 0x000000ff0400728c */ /* 0x002fc8000bf05270 */
[----:B------:R-:W-:-:S09]  /*2960*/  UISETP.NE.OR UP0, UPT, UR17, 0x1, UP0 ;  /* 0x000000011100788c */ /* 0x000fd20008705670 */
[----:B------:R-:W-:Y:S05]  /*2970*/  BRA.U UP0, `(.L_x_47) ;  /* 0x00000005004c7547 */ /* 0x000fea000b800000 */
[----:B------:R-:W1:Y:S01]  /*2980*/  S2UR UR5, SR_CgaCtaId ;  /* 0x00000000000579c3 */ /* 0x000e620000008800 */
[----:B------:R-:W-:Y:S01]  /*2990*/  UMOV UR4, 0x400 ;  /* 0x0000040000047882 */ /* 0x000fe20000000000 */
[----:B------:R-:W-:Y:S01]  /*29a0*/  ISETP.GE.U32.AND P2, PT, R0, 0x2, PT ;  /* 0x000000020000780c */ /* 0x000fe20003f46070 */
[----:B------:R-:W-:Y:S01]  /*29b0*/  IMAD.MOV.U32 R12, RZ, RZ, 0x1 ;  /* 0x00000001ff0c7424 */ /* 0x000fe200078e00ff */
[----:B------:R-:W-:Y:S02]  /*29c0*/  CS2R R10, SRZ ;  /* 0x00000000000a7805 */ /* 0x000fe4000001ff00 */
[----:B------:R-:W-:Y:S01]  /*29d0*/  CS2R R8, SRZ ;  /* 0x0000000000087805 */ /* 0x000fe2000001ff00 */
[----:B-1----:R-:W-:-:S03]  /*29e0*/  ULEA UR6, UR5, UR4, 0x18 ;  /* 0x0000000405067291 */ /* 0x002fc6000f8ec0ff */
[----:B------:R-:W-:-:S09]  /*29f0*/  UMOV UR5, URZ ;  /* 0x000000ff00057c82 */ /* 0x000fd20008000000 */
.L_x_51:
[----:B------:R-:W-:Y:S02]  /*2a00*/  LEA R2, R8, UR6, 0x3 ;  /* 0x0000000608027c11 */ /* 0x000fe4000f8e18ff */
[----:B------:R-:W-:-:S03]  /*2a10*/  SHF.L.U32 R5, R9, 0x1f, RZ ;  /* 0x0000001f09057819 */ /* 0x000fc600000006ff */
[----:B------:R-:W-:Y:S01]  /*2a20*/  VIADD R4, R2, 0x100 ;  /* 0x0000010002047836 */ /* 0x000fe20000000000 */
[----:B------:R-:W1:Y:S02]  /*2a30*/  SYNCS.PHASECHK.TRANS64.TRYWAIT P0, [R2+URZ+0xf0], R5 ;  /* 0x0000f005020075a7 */ /* 0x000e6400080011ff */
[----:B-1----:R-:W-:Y:S05]  /*2a40*/  @!P0 BRA `(.L_x_48) ;  /* 0x0000006c00cc8947 */ /* 0x002fea0003800000 */
.L_x_142:
[----:B------:R-:W-:Y:S01]  /*2a50*/  ULEA UR4, UR5, UR6, 0x3 ;  /* 0x0000000605047291 */ /* 0x000fe2000f8e18ff */
[----:B------:R-:W-:Y:S02]  /*2a60*/  PRMT R4, RZ, 0x654, R4 ;  /* 0x00000654ff047816 */ /* 0x000fe40000000004 */
[----:B-1----:R-:W-:Y:S01]  /*2a70*/  SHF.L.U32 R5, R12, 0x1f, RZ ;  /* 0x0000001f0c057819 */ /* 0x002fe200000006ff */
[----:B------:R-:W-:Y:S01]  /*2a80*/  UIADD3 UR7, UPT, UPT, UR4, 0x90, URZ ;  /* 0x0000009004077890 */ /* 0x000fe2000fffe0ff */
[----:B------:R1:W-:Y:S05]  /*2a90*/  SYNCS.ARRIVE.TRANS64.RED.A1T0 RZ, [R4+URZ], RZ ;  /* 0x000000ff04ff79a7 */ /* 0x0003ea00081004ff */
[----:B------:R-:W-:Y:S01]  /*2aa0*/  IMAD.U32 R7, RZ, RZ, UR7 ;  /* 0x00000007ff077e24 */ /* 0x000fe2000f8e00ff */
[----:B------:R-:W2:Y:S04]  /*2ab0*/  SYNCS.PHASECHK.TRANS64.TRYWAIT P0, [UR4+0xa0], R5 ;  /* 0x0000a005ff0075a7 */ /* 0x000ea80008001104 */
[----:B------:R-:W-:Y:S01]  /*2ac0*/  PRMT R6, R0, 0x654, R7 ;  /* 0x0000065400067816 */ /* 0x000fe20000000007 */
[----:B-1----:R-:W-:Y:S01]  /*2ad0*/  @!P2 IMAD.MOV.U32 R4, RZ, RZ, 0x10 ;  /* 0x00000010ff04a424 */ /* 0x002fe200078e00ff */
[----:B--2---:R-:W-:Y:S06]  /*2ae0*/  @!P0 BRA `(.L_x_49) ;  /* 0x0000006c00b88947 */ /* 0x004fec0003800000 */
.L_x_144:
[----:B------:R-:W-:Y:S01]  /*2af0*/  ULEA UR8, UR5, UR6, 0x4 ;  /* 0x0000000605087291 */ /* 0x000fe2000f8e20ff */
[----:B------:R-:W-:Y:S01]  /*2b00*/  SEL R3, R6, R3, !P2 ;  /* 0x0000000306037207 */ /* 0x000fe20005000000 */
[----:B------:R-:W-:Y:S01]  /*2b10*/  UIADD3 UR9, UPT, UPT, UR4, 0x90, URZ ;  /* 0x0000009004097890 */ /* 0x000fe2000fffe0ff */
[----:B-1----:R-:W-:Y:S01]  /*2b20*/  LEA R2, R11, UR6, 0x3 ;  /* 0x000000060b027c11 */ /* 0x002fe2000f8e18ff */
[----:B------:R-:W-:Y:S01]  /*2b30*/  UIADD3 UR8, UPT, UPT, UR8, 0x120, URZ ;  /* 0x0000012008087890 */ /* 0x000fe2000fffe0ff */
[----:B------:R-:W-:Y:S01]  /*2b40*/  SHF.L.U32 R5, R10, 0x1f, RZ ;  /* 0x0000001f0a057819 */ /* 0x000fe200000006ff */
[----:B------:R1:W-:Y:S01]  /*2b50*/  @!P2 SYNCS.ARRIVE.TRANS64.RED RZ, [R3+URZ], R4 ;  /* 0x0000000403ffa9a7 */ /* 0x0003e200080004ff */
[----:B------:R-:W-:Y:S01]  /*2b60*/  UIADD3 UR4, UPT, UPT, UR5, 0x1, URZ ;  /* 0x0000000105047890 */ /* 0x000fe2000fffe0ff */
[----:B------:R-:W-:-:S03]  /*2b70*/  VIADD R8, R8, 0x1 ;  /* 0x0000000108087836 */ /* 0x000fc60000000000 */
[----:B------:R-:W-:Y:S02]  /*2b80*/  UISETP.NE.AND UP0, UPT, UR4, 0x2, UPT ;  /* 0x000000020400788c */ /* 0x000fe4000bf05270 */
[----:B------:R-:W-:Y:S06]  /*2b90*/  UGETNEXTWORKID.BROADCAST [UR8], [UR9] ;  /* 0x00000000080073ca */ /* 0x000fec0008000100 */
[----:B------:R-:W-:Y:S01]  /*2ba0*/  USEL UR7, URZ, 0x1, UP0 ;  /* 0x00000001ff077887 */ /* 0x000fe20008000000 */
[----:B------:R-:W-:Y:S01]  /*2bb0*/  ISETP.NE.AND P0, PT, R8, 0x2, PT ;  /* 0x000000020800780c */ /* 0x000fe20003f05270 */
[----:B------:R-:W-:Y:S01]  /*2bc0*/  USEL UR5, UR4, URZ, UP0 ;  /* 0x000000ff04057287 */ /* 0x000fe20008000000 */
[----:B------:R-:W2:Y:S03]  /*2bd0*/  SYNCS.PHASECHK.TRANS64.TRYWAIT P1, [R2+URZ+0x90], R5 ;  /* 0x00009005020075a7 */ /* 0x000ea600080211ff */
[----:B------:R-:W-:Y:S01]  /*2be0*/  LOP3.LUT R12, R12, UR7, RZ, 0x3c, !PT ;  /* 0x000000070c0c7c12 */ /* 0x000fe2000f8e3cff */
[----:B-12---:R-:W-:Y:S07]  /*2bf0*/  @!P1 BRA `(.L_x_50) ;  /* 0x0000006c008c9947 */ /* 0x006fee0003800000 */
.L_x_145:
[C---:B------:R-:W-:Y:S01]  /*2c00*/  LEA R4, R11.reuse, UR6, 0x4 ;  /* 0x000000060b047c11 */ /* 0x040fe2000f8e20ff */
[----:B-1----:R-:W-:Y:S01]  /*2c10*/  VIADD R2, R2, 0xa0 ;  /* 0x000000a002027836 */ /* 0x002fe20000000000 */
[----:B------:R-:W-:Y:S01]  /*2c20*/  SEL R8, R8, RZ, P0 ;  /* 0x000000ff08087207 */ /* 0x000fe20000000000 */
[----:B------:R-:W-:-:S03]  /*2c30*/  VIADD R11, R11, 0x1 ;  /* 0x000000010b0b7836 */ /* 0x000fc60000000000 */
[----:B------:R-:W1:Y:S01]  /*2c40*/  LDS.128 R4, [R4+0x120] ;  /* 0x0001200004047984 */ /* 0x000e620000000c00 */
[----:B------:R-:W-:Y:S02]  /*2c50*/  PRMT R2, RZ, 0x654, R2 ;  /* 0x00000654ff027816 */ /* 0x000fe40000000002 */
[C---:B------:R-:W-:Y:S01]  /*2c60*/  ISETP.NE.AND P1, PT, R11.reuse, 0x2, PT ;  /* 0x000000020b00780c */ /* 0x040fe20003f25270 */
[----:B------:R-:W-:Y:S01]  /*2c70*/  @!PT LDS RZ, [RZ] ;  /* 0x00000000fffff984 */ /* 0x000fe20000000800 */
[----:B------:R-:W-:Y:S01]  /*2c80*/  @!PT LDS RZ, [RZ] ;  /* 0x00000000fffff984 */ /* 0x000fe20000000800 */
[----:B------:R-:W-:Y:S01]  /*2c90*/  @!PT LDS RZ, [RZ] ;  /* 0x00000000fffff984 */ /* 0x000fe20000000800 */
[----:B------:R-:W-:Y:S01]  /*2ca0*/  @!PT LDS RZ, [RZ] ;  /* 0x00000000fffff984 */ /* 0x000fe20000000800 */
[----:B------:R2:W-:Y:S06]  /*2cb0*/  MEMBAR.ALL.CTA ;  /* 0x0000000000007992 */ /* 0x0005ec0000008000 */
[----:B--2---:R-:W2:Y:S01]  /*2cc0*/  FENCE.VIEW.ASYNC.S ;  /* 0x00000000000073c6 */ /* 0x004ea20000000000 */
[----:B------:R-:W-:Y:S01]  /*2cd0*/  SEL R11, R11, RZ, P1 ;  /* 0x000000ff0b0b7207 */ /* 0x000fe20000800000 */
[----:B--2---:R2:W-:Y:S01]  /*2ce0*/  SYNCS.ARRIVE.TRANS64.RED.A1T0 RZ, [R2+URZ], RZ ;  /* 0x000000ff02ff79a7 */ /* 0x0045e200081004ff */
[----:B-1----:R-:W-:-:S02]  /*2cf0*/  LOP3.LUT P3, RZ, R6, 0x1, RZ, 0xc0, !PT ;  /* 0x0000000106ff7812 */ /* 0x002fc4000786c0ff */
[----:B------:R-:W-:-:S04]  /*2d00*/  SEL R5, RZ, 0x1, P1 ;  /* 0x00000001ff057807 */ /* 0x000fc80000800000 */
[----:B------:R-:W-:Y:S02]  /*2d10*/  LOP3.LUT R10, R10, R5, RZ, 0x3c, !PT ;  /* 0x000000050a0a7212 */ /* 0x000fe400078e3cff */
[----:B--2---:R-:W-:-:S04]  /*2d20*/  SEL R2, RZ, 0x1, P0 ;  /* 0x00000001ff027807 */ /* 0x004fc80000000000 */
[----:B------:R-:W-:Y:S01]  /*2d30*/  LOP3.LUT R9, R9, R2, RZ, 0x3c, !PT ;  /* 0x0000000209097212 */ /* 0x000fe200078e3cff */
[----:B------:R-:W-:Y:S06]  /*2d40*/  @P3 BRA `(.L_x_51) ;  /* 0xfffffffc002c3947 */ /* 0x000fec000383ffff */
[----:B------:R-:W-:Y:S01]  /*2d50*/  ULEA UR4, UR5, UR6, 0x3 ;  /* 0x0000000605047291 */ /* 0x000fe2000f8e18ff */
[----:B------:R-:W-:-:S08]  /*2d60*/  SHF.L.U32 R3, R12, 0x1f, RZ ;  /* 0x0000001f0c037819 */ /* 0x000fd000000006ff */
[----:B------:R-:W1:Y:S02]  /*2d70*/  SYNCS.PHASECHK.TRANS64 P0, [UR4+0xa0], R3 ;  /* 0x0000a003ff0075a7 */ /* 0x000e640008001004 */
[----:B-1----:R-:W-:Y:S05]  /*2d80*/  @P0 BRA `(.L_x_52) ;  /* 0x0000000000080947 */ /* 0x002fea0003800000 */
[----:B------:R-:W1:Y:S02]  /*2d90*/  SYNCS.PHASECHK.TRANS64.TRYWAIT P0, [UR4+0xa0], R3 ;  /* 0x0000a003ff0075a7 */ /* 0x000e640008001104 */
[----:B-1----:R-:W-:Y:S05]  /*2da0*/  @!P0 BRA `(.L_x_53) ;  /* 0x0000006c00348947 */ /* 0x002fea0003800000 */
.L_x_52:
[----:B------:R-:W-:-:S04]  /*2db0*/  UIADD3 UR7, UPT, UPT, UR5, 0x1, URZ ;  /* 0x0000000105077890 */ /* 0x000fc8000fffe0ff */
[----:B------:R-:W-:-:S04]  /*2dc0*/  UISETP.NE.AND UP0, UPT, UR7, 0x2, UPT ;  /* 0x000000020700788c */ /* 0x000fc8000bf05270 */
[----:B------:R-:W-:Y:S02]  /*2dd0*/  USEL UR8, URZ, 0x1, UP0 ;  /* 0x00000001ff087887 */ /* 0x000fe40008000000 */
[----:B------:R-:W-:-:S04]  /*2de0*/  USEL UR7, UR7, URZ, UP0 ;  /* 0x000000ff07077287 */ /* 0x000fc80008000000 */
[----:B------:R-:W-:Y:S01]  /*2df0*/  ULEA UR7, UR7, UR6, 0x3 ;  /* 0x0000000607077291 */ /* 0x000fe2000f8e18ff */
[----:B-1----:R-:W-:-:S04]  /*2e00*/  LOP3.LUT R3, R12, UR8, RZ, 0x3c, !PT ;  /* 0x000000080c037c12 */ /* 0x002fc8000f8e3cff */
[----:B------:R-:W-:-:S04]  /*2e10*/  SHF.L.U32 R0, R3, 0x1f, RZ ;  /* 0x0000001f03007819 */ /* 0x000fc800000006ff */
[----:B------:R-:W1:Y:S02]  /*2e20*/  SYNCS.PHASECHK.TRANS64 P0, [UR7+0xa0], R0 ;  /* 0x0000a000ff0075a7 */ /* 0x000e640008001007 */
[----:B-1----:R-:W-:Y:S05]  /*2e30*/  @P0 EXIT ;  /* 0x000000000000094d */ /* 0x002fea0003800000 */
[----:B------:R-:W-:Y:S02]  /*2e40*/  SHF.L.U32 R3, R3, 0x1f, RZ ;  /* 0x0000001f03037819 */ /* 0x000fe400000006ff */
[----:B------:R-:W-:-:S07]  /*2e50*/  MOV R0, UR7 ;  /* 0x0000000700007c02 */ /* 0x000fce0008000f00 */
.L_x_54:
[----:B-1----:R1:W2:Y:S02]  /*2e60*/  SYNCS.PHASECHK.TRANS64.TRYWAIT P0, [R0+URZ+0xa0], R3 ;  /* 0x0000a003000075a7 */ /* 0x0022a400080011ff */
[----:B--2---:R-:W-:Y:S05]  /*2e70*/  @!P0 NANOSLEEP.SYNCS 0x989680 ;  /* 0x009896800000895d */ /* 0x004fea0003900000 */
[----:B------:R-:W2:Y:S02]  /*2e80*/  @!P0 SYNCS.PHASECHK.TRANS64 P0, [R0+URZ+0xa0], R3 ;  /* 0x0000a003000085a7 */ /* 0x000ea400080010ff */
[----:B--2---:R-:W-:Y:S05]  /*2e90*/  @P0 EXIT ;  /* 0x000000000000094d */ /* 0x004fea0003800000 */
[----:B------:R-:W-:Y:S05]  /*2ea0*/  BRA `(.L_x_54) ;  /* 0xfffffffc00ec7947 */ /* 0x000fea000383ffff */
.L_x_47:
[----:B------:R-:W-:Y:S05]  /*2eb0*/  BRA.U UP4, `(.L_x_55) ;  /* 0x0000000d04d87547 */ /* 0x000fea000b800000 */
[----:B------:R-:W1:Y:S01]  /*2ec0*/  S2UR UR7, SR_CgaCtaId ;  /* 0x00000000000779c3 */ /* 0x000e620000008800 */
[----:B------:R-:W-:Y:S01]  /*2ed0*/  UMOV UR4, 0x40 ;  /* 0x0000004000047882 */ /* 0x000fe20000000000 */
[----:B------:R-:W-:Y:S01]  /*2ee0*/  NOP ;  /* 0x0000000000007918 */ /* 0x000fe20000000000 */
[----:B------:R-:W-:Y:S01]  /*2ef0*/  UMOV UR6, 0x400 ;  /* 0x0000040000067882 */ /* 0x000fe20000000000 */
[----:B-1----:R-:W-:Y:S02]  /*2f00*/  ULEA UR5, UR7, UR4, 0x18 ;  /* 0x0000000407057291 */ /* 0x002fe4000f8ec0ff */
[----:B------:R-:W-:-:S07]  /*2f10*/  ULEA UR6, UR7, UR6, 0x18 ;  /* 0x0000000607067291 */ /* 0x000fce000f8ec0ff */
[----:B------:R-:W1:Y:S02]  /*2f20*/  LDS.U8 R0, [UR5+0x1c] ;  /* 0x00001c05ff007984 */ /* 0x000e640008000000 */
[----:B-1----:R-:W-:-:S13]  /*2f30*/  ISETP.NE.AND P0, PT, R0, RZ, PT ;  /* 0x000000ff0000720c */ /* 0x002fda0003f05270 */
[----:B------:R-:W-:Y:S05]  /*2f40*/  @P0 BRA `(.L_x_56) ;  /* 0x0000000000580947 */ /* 0x000fea0003800000 */
[----:B------:R-:W-:-:S13]  /*2f50*/  ELECT P0, URZ, PT ;  /* 0x0000000000ff782f */ /* 0x000fda0003800000 */
[----:B------:R-:W-:Y:S05]  /*2f60*/  @!P0 BRA `(.L_x_57) ;  /* 0x0000000000608947 */ /* 0x000fea0003800000 */
[----:B------:R-:W-:Y:S01]  /*2f70*/  UMOV UR4, 0x10 ;  /* 0x0000001000047882 */ /* 0x000fe20000000000 */
[----:B------:R-:W-:Y:S01]  /*2f80*/  HFMA2 R0, -RZ, RZ, 0, 5.9604644775390625e-08 ;  /* 0x00000001ff007431 */ /* 0x000fe200000001ff */
[----:B------:R-:W-:-:S03]  /*2f90*/  MOV R3, 0xffff ;  /* 0x0000ffff00037802 */ /* 0x000fc60000000f00 */
[----:B------:R-:W-:Y:S04]  /*2fa0*/  DEPBAR.LE SB1, 0x36 ;  /* 0x00009d800000791a */ /* 0x000fe80000000000 */
[----:B------:R-:W1:Y:S02]  /*2fb0*/  UTCATOMSWS.FIND_AND_SET.ALIGN UP0, UR4, UR4 ;  /* 0x00000004000475e3 */ /* 0x000e640008000800 */
[----:B-1----:R-:W-:Y:S01]  /*2fc0*/  MOV R4, UR4 ;  /* 0x0000000400047c02 */ /* 0x002fe20008000f00 */
[----:B------:R-:W-:Y:S06]  /*2fd0*/  BRA.U UP0, `(.L_x_58) ;  /* 0x0000000100187547 */ /* 0x000fec000b800000 */
.L_x_59:
[----:B------:R-:W-:Y:S05]  /*2fe0*/  NANOSLEEP 0x64 ;  /* 0x000000640000795d */ /* 0x000fea0003800000 */
[----:B------:R-:W-:-:S05]  /*2ff0*/  UMOV UR4, 0x10 ;  /* 0x0000001000047882 */ /* 0x000fca0000000000 */
[----:B------:R-:W-:Y:S04]  /*3000*/  DEPBAR.LE SB1, 0x36 ;  /* 0x00009d800000791a */ /* 0x000fe80000000000 */
[----:B------:R-:W1:Y:S02]  /*3010*/  UTCATOMSWS.FIND_AND_SET.ALIGN UP0, UR4, UR4 ;  /* 0x00000004000475e3 */ /* 0x000e640008000800 */
[----:B-1----:R-:W-:Y:S01]  /*3020*/  MOV R4, UR4 ;  /* 0x0000000400047c02 */ /* 0x002fe20008000f00 */
[----:B------:R-:W-:Y:S05]  /*3030*/  BRA.U !UP0, `(.L_x_59) ;  /* 0xfffffffd08e87547 */ /* 0x000fea000b83ffff */
.L_x_58:
[-C--:B------:R-:W-:Y:S02]  /*3040*/  SHF.L.U32 R3, R3, R4.reuse, RZ ;  /* 0x0000000403037219 */ /* 0x080fe400000006ff */
[----:B------:R-:W-:Y:S01]  /*3050*/  SHF.L.U32 R0, R0, R4, RZ ;  /* 0x0000000400007219 */ /* 0x000fe200000006ff */
[----:B------:R-:W-:Y:S02]  /*3060*/  IMAD.SHL.U32 R4, R4, 0x20, RZ ;  /* 0x0000002004047824 */ /* 0x000fe400078e00ff */
[----:B------:R1:W-:Y:S04]  /*3070*/  ATOMS.OR RZ, [UR5+0x14], R3 ;  /* 0x00001403ffff798c */ /* 0x0003e8000b000005 */
[----:B------:R1:W-:Y:S04]  /*3080*/  ATOMS.OR RZ, [UR5+0x18], R0 ;  /* 0x00001800ffff798c */ /* 0x0003e8000b000005 */
[----:B------:R1:W-:Y:S01]  /*3090*/  STS [UR6+0x140], R4 ;  /* 0x00014004ff007988 */ /* 0x0003e20008000806 */
[----:B------:R-:W-:Y:S05]  /*30a0*/  BRA `(.L_x_57) ;  /* 0x0000000000107947 */ /* 0x000fea0003800000 */
.L_x_56:
[----:B------:R-:W-:Y:S02]  /*30b0*/  MOV R0, 0xffffffff ;  /* 0xffffffff00007802 */ /* 0x000fe40000000f00 */
[----:B------:R-:W-:-:S03]  /*30c0*/  MOV R4, 0x30f0 ;  /* 0x000030f000047802 */ /* 0x000fc60000000f00 */
[----:B------:R1:W-:Y:S04]  /*30d0*/  STS [UR6+0x140], R0 ;  /* 0x00014000ff007988 */ /* 0x0003e80008000806 */
[----:B-1---5:R-:W-:Y:S05]  /*30e0*/  CALL.REL.NOINC `($__internal_1_$__cuda_sm10x_tcgen05_guardrail_trap_phase_invalid_during_alloc) ;  /* 0x0000007000787944 */ /* 0x022fea0003c00000 */
.L_x_57:
[----:B------:R-:W-:Y:S05]  /*30f0*/  WARPSYNC.ALL ;  /* 0x0000000000007948 */ /* 0x000fea0003800000 */
[----:B------:R-:W2:Y:S01]  /*3100*/  S2UR UR4, SR_CgaCtaId ;  /* 0x00000000000479c3 */ /* 0x000ea20000008800 */
[----:B------:R-:W-:Y:S01]  /*3110*/  UMOV UR26, 0x400 ;  /* 0x00000400001a7882 */ /* 0x000fe20000000000 */
[----:B------:R-:W-:-:S06]  /*3120*/  NOP ;  /* 0x0000000000007918 */ /* 0x000fcc0000000000 */
[----:B------:R-:W-:Y:S06]  /*3130*/  BAR.ARV 0x6, 0xa0 ;  /* 0x0182800000007b1d */ /* 0x000fec0000002000 */
[----:B------:R-:W3:Y:S01]  /*3140*/  LDCU UR5, c[0x0][0x38c] ;  /* 0x00007180ff0577ac */ /* 0x000ee20008000800 */
[----:B------:R-:W-:Y:S01]  /*3150*/  LOP3.LUT R2, R2, 0xffff, RZ, 0xc0, !PT ;  /* 0x0000ffff02027812 */ /* 0x000fe200078ec0ff */
[----:B------:R-:W-:Y:S01]  /*3160*/  IMAD.MOV.U32 R11, RZ, RZ, 0x1 ;  /* 0x00000001ff0b7424 */ /* 0x000fe200078e00ff */
[----:B------:R-:W-:Y:S01]  /*3170*/  CS2R R8, SRZ ;  /* 0x0000000000087805 */ /* 0x000fe2000001ff00 */
[----:B------:R-:W4:Y:S01]  /*3180*/  LDCU UR7, c[0x0][0x38c] ;  /* 0x00007180ff0777ac */ /* 0x000f220008000800 */
[----:B------:R-:W-:Y:S01]  /*3190*/  R2UR UR27, R2 ;  /* 0x00000000021b72ca */ /* 0x000fe200000e0000 */
[----:B------:R-:W-:Y:S01]  /*31a0*/  IMAD.MOV.U32 R10, RZ, RZ, RZ ;  /* 0x000000ffff0a7224 */ /* 0x000fe200078e00ff */
[----:B------:R-:W-:Y:S01]  /*31b0*/  UMOV UR30, URZ ;  /* 0x000000ff001e7c82 */ /* 0x000fe20008000000 */
[----:B------:R-:W-:Y:S01]  /*31c0*/  UMOV UR24, URZ ;  /* 0x000000ff00187c82 */ /* 0x000fe20008000000 */
[----:B--2---:R-:W-:Y:S01]  /*31d0*/  ULEA UR26, UR4, UR26, 0x18 ;  /* 0x0000001a041a7291 */ /* 0x004fe2000f8ec0ff */
[----:B------:R-:W-:Y:S01]  /*31e0*/  UMOV UR38, 0x0 ;  /* 0x0000000000267882 */ /* 0x000fe20000000000 */
[----:B------:R-:W-:-:S02]  /*31f0*/  UMOV UR39, 0x4400010 ;  /* 0x0440001000277882 */ /* 0x000fc40000000000 */
[----:B------:R-:W-:Y:S02]  /*3200*/  UIADD3 UR4, UPT, UPT, UR26, 0x6400, URZ ;  /* 0x000064001a047890 */ /* 0x000fe4000fffe0ff */
[----:B------:R-:W-:Y:S02]  /*3210*/  UIADD3 UR6, UPT, UPT, UR26, 0xe400, URZ ;  /* 0x0000e4001a067890 */ /* 0x000fe4000fffe0ff */
[----:B---3--:R-:W-:Y:S01]  /*3220*/  UIADD3 UR5, UPT, UPT, UR5, 0x7f, URZ ;  /* 0x0000007f05057890 */ /* 0x008fe2000fffe0ff */
[----:B-1----:R-:W1:Y:S01]  /*3230*/  LDS R0, [UR26+0x140] ;  /* 0x0001401aff007984 */ /* 0x002e620008000800 */
[----:B------:R-:W-:Y:S01]  /*3240*/  UMOV UR36, 0x0 ;  /* 0x0000000000247882 */ /* 0x000fe20000000000 */
[----:B------:R-:W-:Y:S01]  /*3250*/  UMOV UR37, 0x4400010 ;  /* 0x0440001000257882 */ /* 0x000fe20000000000 */
[----:B------:R-:W-:Y:S02]  /*3260*/  USHF.R.S32.HI UR40, URZ, 0x1f, UR5 ;  /* 0x0000001fff287899 */ /* 0x000fe40008011405 */
[----:B----4-:R-:W-:-:S02]  /*3270*/  UISETP.GE.AND UP4, UPT, UR7, 0x1, UPT ;  /* 0x000000010700788c */ /* 0x010fc4000bf86270 */
[----:B------:R-:W-:Y:S02]  /*3280*/  ULEA.HI UR40, UR40, UR5, URZ, 0x7 ;  /* 0x0000000528287291 */ /* 0x000fe4000f8f38ff */
[----:B------:R-:W-:Y:S02]  /*3290*/  USHF.R.U32.HI UR5, URZ, 0x4, UR4 ;  /* 0x00000004ff057899 */ /* 0x000fe40008011604 */
[----:B------:R-:W-:Y:S02]  /*32a0*/  USHF.R.S32.HI UR40, URZ, 0x7, UR40 ;  /* 0x00000007ff287899 */ /* 0x000fe40008011428 */
[----:B------:R-:W-:Y:S02]  /*32b0*/  USHF.R.U32.HI UR4, URZ, 0x4, UR6 ;  /* 0x00000004ff047899 */ /* 0x000fe40008011606 */
[----:B------:R-:W-:Y:S02]  /*32c0*/  UISETP.LT.AND UP0, UPT, UR40, 0x1, UPT ;  /* 0x000000012800788c */ /* 0x000fe4000bf01270 */
[----:B------:R-:W-:-:S02]  /*32d0*/  ULOP3.LUT UR5, UR5, 0x3fff, URZ, 0xc0, !UPT ;  /* 0x00003fff05057892 */ /* 0x000fc4000f8ec0ff */
[----:B------:R-:W-:Y:S02]  /*32e0*/  ULOP3.LUT UR4, UR4, 0x3fff, URZ, 0xc0, !UPT ;  /* 0x00003fff04047892 */ /* 0x000fe4000f8ec0ff */
[----:B------:R-:W-:Y:S02]  /*32f0*/  USEL UR41, UR40, 0x1, !UP0 ;  /* 0x0000000128297887 */ /* 0x000fe4000c000000 */
[----:B------:R-:W-:Y:S02]  /*3300*/  ULOP3.LUT UR28, UR5, 0x10000, URZ, 0xfc, !UPT ;  /* 0x00010000051c7892 */ /* 0x000fe4000f8efcff */
[----:B------:R-:W-:Y:S02]  /*3310*/  ULOP3.LUT UR29, UR4, 0x10000, URZ, 0xfc, !UPT ;  /* 0x00010000041d7892 */ /* 0x000fe4000f8efcff */
[----:B------:R-:W-:Y:S01]  /*3320*/  UIADD3 UR41, UPT, UPT, -UR41, URZ, URZ ;  /* 0x000000ff29297290 */ /* 0x000fe2000fffe1ff */
[----:B------:R-:W-:Y:S01]  /*3330*/  UMOV UR34, 0x0 ;  /* 0x0000000000227882 */ /* 0x000fe20000000000 */
[----:B------:R-:W-:Y:S01]  /*3340*/  UMOV UR35, 0x4400010 ;  /* 0x0440001000237882 */ /* 0x000fe20000000000 */
[----:B------:R-:W-:Y:S01]  /*3350*/  UMOV UR32, 0x0 ;  /* 0x0000000000207882 */ /* 0x000fe20000000000 */
[----:B------:R-:W-:Y:S01]  /*3360*/  UMOV UR33, 0x4400010 ;  /* 0x0440001000217882 */ /* 0x000fe20000000000 */
[----:B-1----:R-:W-:-:S15]  /*3370*/  R2UR UR42, R0 ;  /* 0x00000000002a72ca */ /* 0x002fde00000e0000 */
.L_x_66:
[----:B------:R-:W-:Y:S02]  /*3380*/  LEA R0, R10, UR26, 0x3 ;  /* 0x0000001a0a007c11 */ /* 0x000fe4000f8e18ff */
[----:B------:R-:W-:Y:S02]  /*3390*/  SHF.L.U32 R5, R9, 0x1f, RZ ;  /* 0x0000001f09057819 */ /* 0x000fe400000006ff */
[----:B------:R-:W-:Y:S01]  /*33a0*/  PLOP3.LUT P0, PT, PT, PT, UP4, 0x80, 0x8 ;  /* 0x000000000008781c */ /* 0x000fe20003f0f048 */
[----:B------:R-:W-:Y:S01]  /*33b0*/  VIADD R3, R0, 0xa0 ;  /* 0x000000a000037836 */ /* 0x000fe20000000000 */
[----:B-1----:R-:W1:Y:S02]  /*33c0*/  SYNCS.PHASECHK.TRANS64.TRYWAIT P1, [R0+URZ+0x90], R5 ;  /* 0x00009005000075a7 */ /* 0x002e6400080211ff */
[----:B-1-3--:R-:W-:Y:S09]  /*33d0*/  @!P1 BRA `(.L_x_60) ;  /* 0x0000006400c09947 */ /* 0x00aff20003800000 */
.L_x_147:
[----:B------:R-:W-:Y:S01]  /*33e0*/  LEA R4, R10, UR26, 0x4 ;  /* 0x0000001a0a047c11 */ /* 0x000fe2000f8e20ff */
[----:B------:R-:W-:Y:S01]  /*33f0*/  @UP4 ULEA UR4, UR24, UR26, 0x3 ;  /* 0x0000001a18044291 */ /* 0x000fe2000f8e18ff */
[----:B------:R-:W-:Y:S01]  /*3400*/  PLOP3.LUT P2, PT, PT, PT, PT, 0x80, 0x8 ;  /* 0x000000000008781c */ /* 0x000fe20003f4f070 */
[----:B------:R-:W-:Y:S01]  /*3410*/  ULEA UR31, UR30, UR26, 0x3 ;  /* 0x0000001a1e1f7291 */ /* 0x000fe2000f8e18ff */
[----:B------:R-:W-:Y:S02]  /*3420*/  PRMT R3, RZ, 0x654, R3 ;  /* 0x00000654ff037816 */ /* 0x000fe40000000003 */
[----:B-1----:R-:W1:Y:S01]  /*3430*/  LDS.128 R4, [R4+0x120] ;  /* 0x0001200004047984 */ /* 0x002e620000000c00 */
[----:B------:R-:W-:Y:S02]  /*3440*/  @P0 SHF.L.U32 R2, R8, 0x1f, RZ ;  /* 0x0000001f08020819 */ /* 0x000fe400000006ff */
[----:B------:R-:W-:Y:S01]  /*3450*/  SHF.L.U32 R0, R11, 0x1f, RZ ;  /* 0x0000001f0b007819 */ /* 0x000fe200000006ff */
[----:B------:R-:W-:Y:S01]  /*3460*/  @!PT LDS RZ, [RZ] ;  /* 0x00000000fffff984 */ /* 0x000fe20000000800 */
[----:B------:R-:W-:Y:S01]  /*3470*/  @!PT LDS RZ, [RZ] ;  /* 0x00000000fffff984 */ /* 0x000fe20000000800 */
[----:B------:R-:W-:Y:S01]  /*3480*/  @!PT LDS RZ, [RZ] ;  /* 0x00000000fffff984 */ /* 0x000fe20000000800 */
[----:B------:R-:W-:Y:S01]  /*3490*/  @!PT LDS RZ, [RZ] ;  /* 0x00000000fffff984 */ /* 0x000fe20000000800 */
[----:B------:R2:W-:Y:S06]  /*34a0*/  MEMBAR.ALL.CTA ;  /* 0x0000000000007992 */ /* 0x0005ec0000008000 */
[----:B--2---:R-:W2:Y:S02]  /*34b0*/  FENCE.VIEW.ASYNC.S ;  /* 0x00000000000073c6 */ /* 0x004ea40000000000 */
[----:B--2---:R2:W-:Y:S01]  /*34c0*/  SYNCS.ARRIVE.TRANS64.RED.A1T0 RZ, [R3+URZ], RZ ;  /* 0x000000ff03ff79a7 */ /* 0x0045e200081004ff */
[----:B------:R2:W3:Y:S01]  /*34d0*/  @P0 SYNCS.PHASECHK.TRANS64.TRYWAIT P2, [UR4], R2 ;  /* 0x00000002ff0005a7 */ /* 0x0004e20008041104 */
[----:B------:R-:W-:Y:S01]  /*34e0*/  ULEA.HI UR4, UR30, UR30, URZ, 0x1 ;  /* 0x0000001e1e047291 */ /* 0x000fe2000f8f08ff */
[----:B-1----:R-:W-:-:S03]  /*34f0*/  LOP3.LUT P1, RZ, R6, 0x1, RZ, 0xc0, !PT ;  /* 0x0000000106ff7812 */ /* 0x002fc6000782c0ff */
[----:B------:R-:W-:Y:S02]  /*3500*/  USHF.L.U32 UR11, UR4, 0x7, URZ ;  /* 0x00000007040b7899 */ /* 0x000fe400080006ff */
[----:B------:R-:W-:Y:S02]  /*3510*/  ULOP3.LUT UR4, UR4, 0xffe, URZ, 0xc0, !UPT ;  /* 0x00000ffe04047892 */ /* 0x000fe4000f8ec0ff */
[----:B------:R-:W-:Y:S02]  /*3520*/  ULOP3.LUT UR11, UR11, 0xffffff00, URZ, 0xc0, !UPT ;  /* 0xffffff000b0b7892 */ /* 0x000fe4000f8ec0ff */
[----:B------:R-:W-:Y:S02]  /*3530*/  UIADD3 UR4, UPT, UPT, -UR4, UR30, URZ ;  /* 0x0000001e04047290 */ /* 0x000fe4000fffe1ff */
[----:B------:R-:W-:Y:S01]  /*3540*/  UIADD3 UR11, UPT, UPT, UR42, UR11, URZ ;  /* 0x0000000b2a0b7290 */ /* 0x000fe2000fffe0ff */
[----:B------:R-:W1:Y:S03]  /*3550*/  SYNCS.PHASECHK.TRANS64.TRYWAIT P0, [UR31+0xd0], R0 ;  /* 0x0000d000ff0075a7 */ /* 0x000e66000800111f */
[----:B------:R-:W-:Y:S01]  /*3560*/  ULEA UR11, UR4, UR11, 0x14 ;  /* 0x0000000b040b7291 */ /* 0x000fe2000f8ea0ff */
[----:B-123--:R-:W-:Y:S11]  /*3570*/  @!P0 BRA `(.L_x_61) ;  /* 0x00000064006c8947 */ /* 0x00eff60003800000 */
.L_x_149:
[----:B------:R-:W-:Y:S01]  /*3580*/  IADD3 R10, PT, PT, R10, 0x1, RZ ;  /* 0x000000010a0a7810 */ /* 0x000fe20007ffe0ff */
[----:B------:R-:W-:Y:S06]  /*3590*/  BRA.U !UP4, `(.L_x_62) ;  /* 0x000000010cc07547 */ /* 0x000fec000b800000 */
[----:B------:R-:W-:Y:S01]  /*35a0*/  UPLOP3.LUT UP2, UPT, UPT, UPT, UPT, 0x40, 0x4 ;  /* 0x000000000004789c */ /* 0x000fe20003f4e870 */
[----:B------:R-:W-:Y:S01]  /*35b0*/  UMOV UR23, UR41 ;  /* 0x0000002900177c82 */ /* 0x000fe20008000000 */
[----:B------:R-:W-:Y:S01]  /*35c0*/  UMOV UR22, UR40 ;  /* 0x0000002800167c82 */ /* 0x000fe20008000000 */
[----:B------:R-:W-:-:S08]  /*35d0*/  UMOV UR10, UR24 ;  /* 0x00000018000a7c82 */ /* 0x000fd00008000000 */
.L_x_65:
[----:B------:R-:W-:Y:S02]  /*35e0*/  UIADD3 UR23, UPT, UPT, UR23, 0x1, URZ ;  /* 0x0000000117177890 */ /* 0x000fe4000fffe0ff */
[----:B--2---:R-:W-:Y:S02]  /*35f0*/  ULEA UR5, UR10, UR26, 0x3 ;  /* 0x0000001a0a057291 */ /* 0x004fe4000f8e18ff */
[----:B------:R-:W-:Y:S01]  /*3600*/  UISETP.NE.AND UP3, UPT, UR23, URZ, UPT ;  /* 0x000000ff1700728c */ /* 0x000fe2000bf65270 */
[----:B---3--:R-:W-:Y:S10]  /*3610*/  @P2 BRA `(.L_x_63) ;  /* 0x00000000000c2947 */ /* 0x008ff40003800000 */
[----:B-1----:R-:W-:Y:S04]  /*3620*/  SHF.L.U32 R3, R8, 0x1f, RZ ;  /* 0x0000001f08037819 */ /* 0x002fe800000006ff */
[----:B------:R-:W1:Y:S02]  /*3630*/  SYNCS.PHASECHK.TRANS64.TRYWAIT P0, [UR5], R3 ;  /* 0x00000003ff0075a7 */ /* 0x000e640008001105 */
[----:B-1----:R-:W-:Y:S05]  /*3640*/  @!P0 BRA `(.L_x_64) ;  /* 0x0000006400508947 */ /* 0x002fea0003800000 */
.L_x_63:
[----:B------:R-:W-:Y:S01]  /*3650*/  UISETP.NE.AND UP0, UPT, UR22, 0x1, UPT ;  /* 0x000000011600788c */ /* 0x000fe2000bf05270 */
[----:B------:R-:W-:Y:S01]  /*3660*/  PLOP3.LUT P2, PT, PT, PT, PT, 0x80, 0x8 ;  /* 0x000000000008781c */ /* 0x000fe20003f4f070 */
[----:B------:R-:W-:Y:S02]  /*3670*/  UIADD3 UR4, UPT, UPT, UR10, 0x1, URZ ;  /* 0x000000010a047890 */ /* 0x000fe4000fffe0ff */
[----:B------:R-:W-:Y:S02]  /*3680*/  UIADD3 UR25, UPT, UPT, UR5, 0x20, URZ ;  /* 0x0000002005197890 */ /* 0x000fe4000fffe0ff */
[----:B------:R-:W-:Y:S01]  /*3690*/  UISETP.NE.AND UP1, UPT, UR4, 0x4, UPT ;  /* 0x000000040400788c */ /* 0x000fe2000bf25270 */
[----:B------:R-:W-:Y:S01]  /*36a0*/  PLOP3.LUT P0, PT, PT, PT, UP0, 0x80, 0x8 ;  /* 0x000000000008781c */ /* 0x000fe20003f0f008 */
[----:B------:R-:W-:Y:S02]  /*36b0*/  UIADD3 UR22, UPT, UPT, UR22, -0x1, URZ ;  /* 0xffffffff16167890 */ /* 0x000fe4000fffe0ff */
[----:B------:R-:W-:Y:S02]  /*36c0*/  USEL UR6, URZ, 0x1, UP1 ;  /* 0x00000001ff067887 */ /* 0x000fe40008800000 */
[----:B------:R-:W-:Y:S01]  /*36d0*/  USEL UR24, UR4, URZ, UP1 ;  /* 0x000000ff04187287 */ /* 0x000fe20008800000 */
[----:B------:R-:W-:Y:S01]  /*36e0*/  UMOV UR7, 0x40004040 ;  /* 0x4000404000077882 */ /* 0x000fe20000000000 */
[----:B------:R-:W-:Y:S02]  /*36f0*/  UMOV UR5, 0x40004040 ;  /* 0x4000404000057882 */ /* 0x000fe40000000000 */
[----:B------:R-:W-:Y:S01]  /*3700*/  @UP0 ULEA UR4, UR24, UR26, 0x3 ;  /* 0x0000001a18040291 */ /* 0x000fe2000f8e18ff */
[----:B------:R-:W-:Y:S01]  /*3710*/  LOP3.LUT R8, R8, UR6, RZ, 0x3c, !PT ;  /* 0x0000000608087c12 */ /* 0x000fe2000f8e3cff */
[----:B------:R-:W-:Y:S01]  /*3720*/  ULEA UR6, UR10, UR29, 0xb ;  /* 0x0000001d0a067291 */ /* 0x000fe2000f8e58ff */
[----:B------:R-:W-:Y:S02]  /*3730*/  UMOV UR21, 0x40004040 ;  /* 0x4000404000157882 */ /* 0x000fe40000000000 */
[----:B-1----:R-:W-:Y:S01]  /*3740*/  @P0 SHF.L.U32 R0, R8, 0x1f, RZ ;  /* 0x0000001f08000819 */ /* 0x002fe200000006ff */
[----:B------:R-:W-:Y:S02]  /*3750*/  UIADD3 UR20, UPT, UPT, UR6, 0x2, URZ ;  /* 0x0000000206147890 */ /* 0x000fe4000fffe0ff */
[----:B------:R-:W-:Y:S01]  /*3760*/  UIADD3 UR16, UPT, UPT, UR6, 0x4, URZ ;  /* 0x0000000406107890 */ /* 0x000fe2000fffe0ff */
[----:B------:R2:W3:Y:S01]  /*3770*/  @P0 SYNCS.PHASECHK.TRANS64.TRYWAIT P2, [UR4], R0 ;  /* 0x00000000ff0005a7 */ /* 0x0004e20008041104 */
[----:B------:R-:W-:Y:S02]  /*3780*/  ULEA UR4, UR10, UR28, 0x9 ;  /* 0x0000001c0a047291 */ /* 0x000fe4000f8e48ff */
[----:B------:R-:W-:Y:S02]  /*3790*/  UIADD3 UR12, UPT, UPT, UR6, 0x6, URZ ;  /* 0x00000006060c7890 */ /* 0x000fe4000fffe0ff */
[----:B------:R-:W-:Y:S02]  /*37a0*/  UIADD3 UR18, UPT, UPT, UR4, 0x2, URZ ;  /* 0x0000000204127890 */ /* 0x000fe4000fffe0ff */
[----:B------:R-:W-:Y:S02]  /*37b0*/  UIADD3 UR14, UPT, UPT, UR4, 0x4, URZ ;  /* 0x00000004040e7890 */ /* 0x000fe4000fffe0ff */
[----:B------:R-:W-:Y:S01]  /*37c0*/  UIADD3 UR8, UPT, UPT, UR4, 0x6, URZ ;  /* 0x0000000604087890 */ /* 0x000fe2000fffe0ff */
[----:B------:R2:W-:Y:S01]  /*37d0*/  UTCQMMA gdesc[UR4], gdesc[UR6], tmem[UR11], tmem[UR38], idesc[UR39], UP2 ;  /* 0x00ff2606040075ea */ /* 0x0005e2000900030b */
[----:B------:R-:W-:Y:S01]  /*37e0*/  UPLOP3.LUT UP2, UPT, UPT, UPT, UPT, 0x80, 0x8 ;  /* 0x000000000008789c */ /* 0x000fe20003f4f070 */
[----:B------:R-:W-:Y:S01]  /*37f0*/  UMOV UR19, 0x40004040 ;  /* 0x4000404000137882 */ /* 0x000fe20000000000 */
[----:B------:R-:W-:Y:S01]  /*3800*/  UMOV UR17, 0x40004040 ;  /* 0x4000404000117882 */ /* 0x000fe20000000000 */
[----:B------:R2:W-:Y:S01]  /*3810*/  UTCQMMA gdesc[UR18], gdesc[UR20], tmem[UR11], tmem[UR36], idesc[UR37], UPT ;  /* 0x00ff2414120075ea */ /* 0x0005e2000b80030b */
[----:B------:R-:W-:Y:S01]  /*3820*/  UMOV UR15, 0x40004040 ;  /* 0x40004040000f7882 */ /* 0x000fe20000000000 */
[----:B------:R-:W-:Y:S01]  /*3830*/  UMOV UR13, 0x40004040 ;  /* 0x40004040000d7882 */ /* 0x000fe20000000000 */
[----:B------:R-:W-:Y:S01]  /*3840*/  UMOV UR9, 0x40004040 ;  /* 0x4000404000097882 */ /* 0x000fe20000000000 */
[----:B------:R2:W-:Y:S01]  /*3850*/  UTCQMMA gdesc[UR14], gdesc[UR16], tmem[UR11], tmem[UR34], idesc[UR35], UPT ;  /* 0x00ff22100e0075ea */ /* 0x0005e2000b80030b */
[----:B------:R2:W-:Y:S01]  /*3860*/  UTCQMMA gdesc[UR8], gdesc[UR12], tmem[UR11], tmem[UR32], idesc[UR33], UPT ;  /* 0x00ff200c080075ea */ /* 0x0005e2000b80030b */
[----:B------:R2:W-:Y:S01]  /*3870*/  UTCBAR.MULTICAST [UR25], URZ, UR27 ;  /* 0x000000ff190073e9 */ /* 0x0005e2000800081b */
[----:B------:R-:W-:Y:S01]  /*3880*/  UMOV UR10, UR24 ;  /* 0x00000018000a7c82 */ /* 0x000fe20008000000 */
[----:B------:R-:W-:Y:S05]  /*3890*/  BRA.U UP3, `(.L_x_65) ;  /* 0xfffffffd03507547 */ /* 0x000fea000b83ffff */
.L_x_62:
[----:B--2---:R-:W-:Y:S01]  /*38a0*/  UIADD3 UR4, UPT, UPT, UR30, 0x1, URZ ;  /* 0x000000011e047890 */ /* 0x004fe2000fffe0ff */
[C---:B------:R-:W-:Y:S01]  /*38b0*/  ISETP.NE.AND P0, PT, R10.reuse, 0x2, PT ;  /* 0x000000020a00780c */ /* 0x040fe20003f05270 */
[----:B------:R-:W-:Y:S02]  /*38c0*/  UIADD3 UR5, UPT, UPT, UR31, 0xb0, URZ ;  /* 0x000000b01f057890 */ /* 0x000fe4000fffe0ff */
[----:B------:R-:W-:Y:S01]  /*38d0*/  UISETP.NE.AND UP0, UPT, UR4, 0x4, UPT ;  /* 0x000000040400788c */ /* 0x000fe2000bf05270 */
[----:B-1----:R-:W-:Y:S02]  /*38e0*/  SEL R0, RZ, 0x1, P0 ;  /* 0x00000001ff007807 */ /* 0x002fe40000000000 */
[----:B------:R-:W-:Y:S01]  /*38f0*/  SEL R10, R10, RZ, P0 ;  /* 0x000000ff0a0a7207 */ /* 0x000fe20000000000 */
[----:B------:R-:W-:Y:S01]  /*3900*/  USEL UR6, URZ, 0x1, UP0 ;  /* 0x00000001ff067887 */ /* 0x000fe20008000000 */
[----:B------:R-:W-:Y:S01]  /*3910*/  LOP3.LUT R9, R9, R0, RZ, 0x3c, !PT ;  /* 0x0000000009097212 */ /* 0x000fe200078e3cff */
[----:B------:R-:W-:Y:S01]  /*3920*/  USEL UR30, UR4, URZ, UP0 ;  /* 0x000000ff041e7287 */ /* 0x000fe20008000000 */
[----:B------:R1:W-:Y:S03]  /*3930*/  UTCBAR [UR5], URZ ;  /* 0x000000ff050073e9 */ /* 0x0003e600080000ff */
[----:B------:R-:W-:Y:S01]  /*3940*/  LOP3.LUT R11, R11, UR6, RZ, 0x3c, !PT ;  /* 0x000000060b0b7c12 */ /* 0x000fe2000f8e3cff */
[----:B------:R-:W-:Y:S07]  /*3950*/  @P1 BRA `(.L_x_66) ;  /* 0xfffffff800881947 */ /* 0x000fee000383ffff */
[----:B------:R-:W2:Y:S01]  /*3960*/  S2UR UR8, SR_CgaCtaId ;  /* 0x00000000000879c3 */ /* 0x000ea20000008800 */
[----:B------:R-:W-:Y:S01]  /*3970*/  ELECT P0, URZ, PT ;  /* 0x0000000000ff782f */ /* 0x000fe20003800000 */
[----:B------:R-:W-:Y:S01]  /*3980*/  IMAD.MOV.U32 R0, RZ, RZ, 0x1 ;  /* 0x00000001ff007424 */ /* 0x000fe200078e00ff */
[----:B------:R-:W-:Y:S01]  /*3990*/  UIADD3 UR26, UPT, UPT, UR26, 0xd0, URZ ;  /* 0x000000d01a1a7890 */ /* 0x000fe2000fffe0ff */
[----:B------:R-:W-:Y:S01]  /*39a0*/  SHF.L.U32 R3, R11, 0x1f, RZ ;  /* 0x0000001f0b037819 */ /* 0x000fe200000006ff */
[----:B------:R-:W-:-:S03]  /*39b0*/  UMOV UR4, 0x40 ;  /* 0x0000004000047882 */ /* 0x000fc60000000000 */
[----:B------:R-:W-:Y:S01]  /*39c0*/  UVIRTCOUNT.DEALLOC.SMPOOL 0x80 ;  /* 0x000000800000784c */ /* 0x000fe20000000000 */
[----:B--2---:R-:W-:Y:S02]  /*39d0*/  ULEA UR8, UR8, UR4, 0x18 ;  /* 0x0000000408087291 */ /* 0x004fe4000f8ec0ff */
[----:B------:R-:W-:-:S07]  /*39e0*/  ULEA UR4, UR30, UR26, 0x3 ;  /* 0x0000001a1e047291 */ /* 0x000fce000f8e18ff */
[----:B------:R2:W-:Y:S02]  /*39f0*/  @P0 STS.U8 [UR8+0x1c], R0 ;  /* 0x00001c00ff000988 */ /* 0x0005e40008000008 */
[----:B------:R-:W4:Y:S02]  /*3a00*/  SYNCS.PHASECHK.TRANS64.TRYWAIT P0, [UR4], R3 ;  /* 0x00000003ff0075a7 */ /* 0x000f240008001104 */
[----:B--2-4-:R-:W-:Y:S05]  /*3a10*/  @!P0 BRA `(.L_x_67) ;  /* 0x0000006000748947 */ /* 0x014fea0003800000 */
.L_x_152:
[----:B------:R-:W-:-:S04]  /*3a20*/  UIADD3 UR4, UPT, UPT, UR30, 0x1, URZ ;  /* 0x000000011e047890 */ /* 0x000fc8000fffe0ff */
[----:B------:R-:W-:-:S04]  /*3a30*/  UISETP.NE.AND UP0, UPT, UR4, 0x4, UPT ;  /* 0x000000040400788c */ /* 0x000fc8000bf05270 */
[----:B------:R-:W-:Y:S02]  /*3a40*/  USEL UR6, URZ, 0x1, UP0 ;  /* 0x00000001ff067887 */ /* 0x000fe40008000000 */
[----:B------:R-:W-:-:S04]  /*3a50*/  USEL UR4, UR4, URZ, UP0 ;  /* 0x000000ff04047287 */ /* 0x000fc80008000000 */
[----:B-1----:R-:W-:Y:S01]  /*3a60*/  ULEA UR5, UR4, UR26, 0x3 ;  /* 0x0000001a04057291 */ /* 0x002fe2000f8e18ff */
[----:B------:R-:W-:-:S04]  /*3a70*/  LOP3.LUT R2, R11, UR6, RZ, 0x3c, !PT ;  /* 0x000000060b027c12 */ /* 0x000fc8000f8e3cff */
[----:B--2---:R-:W-:-:S04]  /*3a80*/  SHF.L.U32 R3, R2, 0x1f, RZ ;  /* 0x0000001f02037819 */ /* 0x004fc800000006ff */
[----:B------:R-:W1:Y:S02]  /*3a90*/  SYNCS.PHASECHK.TRANS64.TRYWAIT P0, [UR5], R3 ;  /* 0x00000003ff0075a7 */ /* 0x000e640008001105 */
[----:B-1----:R-:W-:Y:S05]  /*3aa0*/  @!P0 BRA `(.L_x_68) ;  /* 0x0000006000688947 */ /* 0x002fea0003800000 */
.L_x_154:
        /* <DEDUP_REMOVED lines=9> */
.L_x_156:
[----:B------:R-:W-:-:S04]  /*3b40*/  UIADD3 UR4, UPT, UPT, UR4, 0x1, URZ ;  /* 0x0000000104047890 */ /* 0x000fc8000fffe0ff */
[----:B------:R-:W-:-:S04]  /*3b50*/  UISETP.NE.AND UP0, UPT, UR4, 0x4, UPT ;  /* 0x000000040400788c */ /* 0x000fc8000bf05270 */
[----:B------:R-:W-:Y:S02]  /*3b60*/  USEL UR5, URZ, 0x1, UP0 ;  /* 0x00000001ff057887 */ /* 0x000fe40008000000 */
[----:B------:R-:W-:-:S04]  /*3b70*/  USEL UR4, UR4, URZ, UP0 ;  /* 0x000000ff04047287 */ /* 0x000fc80008000000 */
[----:B------:R-:W-:Y:S01]  /*3b80*/  ULEA UR4, UR4, UR26, 0x3 ;  /* 0x0000001a04047291 */ /* 0x000fe2000f8e18ff */
[----:B-1----:R-:W-:-:S04]  /*3b90*/  LOP3.LUT R3, R2, UR5, RZ, 0x3c, !PT ;  /* 0x0000000502037c12 */ /* 0x002fc8000f8e3cff */
[----:B------:R-:W-:-:S04]  /*3ba0*/  SHF.L.U32 R3, R3, 0x1f, RZ ;  /* 0x0000001f03037819 */ /* 0x000fc800000006ff */
[----:B------:R-:W1:Y:S02]  /*3bb0*/  SYNCS.PHASECHK.TRANS64.TRYWAIT P0, [UR4], R3 ;  /* 0x00000003ff0075a7 */ /* 0x000e640008001104 */
[----:B-1----:R-:W-:Y:S05]  /*3bc0*/  @!P0 BRA `(.L_x_70) ;  /* 0x0000006000508947 */ /* 0x002fea0003800000 */
.L_x_158:
[----:B------:R-:W-:Y:S01]  /*3bd0*/  NOP ;  /* 0x0000000000007918 */ /* 0x000fe20000000000 */
[----:B-1----:R-:W1:Y:S01]  /*3be0*/  LDS R0, [UR8+0x14] ;  /* 0x00001408ff007984 */ /* 0x002e620008000800 */
[----:B------:R-:W-:Y:S01]  /*3bf0*/  ULOP3.LUT UR4, UR42, 0xffff, URZ, 0xc0, !UPT ;  /* 0x0000ffff2a047892 */ /* 0x000fe2000f8ec0ff */
[----:B------:R-:W-:Y:S01]  /*3c00*/  UMOV UR5, 0xffff ;  /* 0x0000ffff00057882 */ /* 0x000fe20000000000 */
[----:B------:R-:W-:Y:S02]  /*3c10*/  UMOV UR6, 0x1 ;  /* 0x0000000100067882 */ /* 0x000fe40000000000 */
[----:B------:R-:W-:-:S04]  /*3c20*/  USHF.R.U32.HI UR4, URZ, 0x5, UR4 ;  /* 0x00000005ff047899 */ /* 0x000fc80008011604 */
[----:B------:R-:W-:Y:S02]  /*3c30*/  USHF.L.U32 UR5, UR5, UR4, URZ ;  /* 0x0000000405057299 */ /* 0x000fe400080006ff */
[----:B------:R-:W-:-:S04]  /*3c40*/  USHF.L.U32 UR4, UR6, UR4, URZ ;  /* 0x0000000406047299 */ /* 0x000fc800080006ff */
[----:B-1----:R-:W-:-:S04]  /*3c50*/  LOP3.LUT R0, R0, UR5, RZ, 0xc0, !PT ;  /* 0x0000000500007c12 */ /* 0x002fc8000f8ec0ff */
[----:B------:R-:W-:-:S13]  /*3c60*/  ISETP.NE.AND P0, PT, R0, UR5, PT ;  /* 0x0000000500007c0c */ /* 0x000fda000bf05270 */
[----:B------:R-:W-:Y:S05]  /*3c70*/  @P0 BRA `(.L_x_71) ;  /* 0x0000000000580947 */ /* 0x000fea0003800000 */
[----:B------:R-:W1:Y:S02]  /*3c80*/  LDS R0, [UR8+0x18] ;  /* 0x00001808ff007984 */ /* 0x000e640008000800 */
[----:B-1----:R-:W-:-:S04]  /*3c90*/  LOP3.LUT R0, R0, UR4, RZ, 0xc0, !PT ;  /* 0x0000000400007c12 */ /* 0x002fc8000f8ec0ff */
[----:B------:R-:W-:-:S13]  /*3ca0*/  ISETP.NE.AND P0, PT, R0, UR4, PT ;  /* 0x0000000400007c0c */ /* 0x000fda000bf05270 */
[----:B------:R-:W-:Y:S05]  /*3cb0*/  @P0 BRA `(.L_x_72) ;  /* 0x00000000003c0947 */ /* 0x000fea0003800000 */
[----:B------:R-:W1:Y:S01]  /*3cc0*/  S2R R2, SR_LANEID ;  /* 0x0000000000027919 */ /* 0x000e620000000000 */
[----:B------:R-:W-:Y:S01]  /*3cd0*/  ULOP3.LUT UR5, URZ, UR5, URZ, 0x33, !UPT ;  /* 0x00000005ff057292 */ /* 0x000fe2000f8e33ff */
[----:B------:R-:W-:Y:S01]  /*3ce0*/  LOP3.LUT R4, RZ, UR4, RZ, 0x33, !PT ;  /* 0x00000004ff047c12 */ /* 0x000fe2000f8e33ff */
[----:B------:R-:W-:Y:S02]  /*3cf0*/  VOTEU.ANY UR4, UPT, PT ;  /* 0x0000000000047886 */ /* 0x000fe400038e0100 */
[----:B------:R-:W-:Y:S01]  /*3d00*/  UFLO.U32 UR4, UR4 ;  /* 0x00000004000472bd */ /* 0x000fe200080e0000 */
[----:B------:R-:W2:Y:S01]  /*3d10*/  REDUX UR6, R4 ;  /* 0x00000000040673c4 */ /* 0x000ea20000000000 */
[----:B------:R-:W-:-:S06]  /*3d20*/  IMAD.U32 R0, RZ, RZ, UR5 ;  /* 0x00000005ff007e24 */ /* 0x000fcc000f8e00ff */
[----:B------:R4:W-:Y:S01]  /*3d30*/  UTCATOMSWS.AND URZ, UR5 ;  /* 0x0000000500ff79e3 */ /* 0x0009e20008000000 */
[----:B------:R-:W3:Y:S01]  /*3d40*/  REDUX UR7, R0 ;  /* 0x00000000000773c4 */ /* 0x000ee20000000000 */
[----:B-1----:R-:W-:Y:S01]  /*3d50*/  ISETP.EQ.U32.AND P0, PT, R2, UR4, PT ;  /* 0x0000000402007c0c */ /* 0x002fe2000bf02070 */
[----:B--2---:R-:W-:Y:S01]  /*3d60*/  IMAD.U32 R2, RZ, RZ, UR6 ;  /* 0x00000006ff027e24 */ /* 0x004fe2000f8e00ff */
[----:B---3--:R-:W-:-:S11]  /*3d70*/  MOV R3, UR7 ;  /* 0x0000000700037c02 */ /* 0x008fd60008000f00 */
[----:B------:R4:W-:Y:S04]  /*3d80*/  @P0 ATOMS.AND RZ, [UR8+0x14], R3 ;  /* 0x00001403ffff098c */ /* 0x0009e8000a800008 */
[----:B------:R4:W-:Y:S01]  /*3d90*/  @P0 ATOMS.AND RZ, [UR8+0x18], R2 ;  /* 0x00001802ffff098c */ /* 0x0009e2000a800008 */
[----:B------:R-:W-:Y:S05]  /*3da0*/  BRA `(.L_x_73) ;  /* 0x0000000000147947 */ /* 0x000fea0003800000 */
.L_x_72:
[----:B------:R-:W-:Y:S02]  /*3db0*/  MOV R2, 0x3dd0 ;  /* 0x00003dd000027802 */ /* 0x000fe40000000f00 */
[----:B---3-5:R-:W-:Y:S05]  /*3dc0*/  CALL.REL.NOINC `($__internal_0_$__cuda_sm10x_tcgen05_guardrail_trap_col_being_dealloced_not_returned_by_alloc) ;  /* 0x0000006400347944 */ /* 0x028fea0003c00000 */
[----:B------:R-:W-:Y:S05]  /*3dd0*/  BRA `(.L_x_73) ;  /* 0x0000000000087947 */ /* 0x000fea0003800000 */
.L_x_71:
[----:B------:R-:W-:Y:S02]  /*3de0*/  MOV R2, 0x3e00 ;  /* 0x00003e0000027802 */ /* 0x000fe40000000f00 */
[----:B---3-5:R-:W-:Y:S05]  /*3df0*/  CALL.REL.NOINC `($__internal_2_$__cuda_sm10x_tcgen05_guardrail_trap_unallocated_columns_being_dealloced) ;  /* 0x0000006400407944 */ /* 0x028fea0003c00000 */
.L_x_73:
[----:B------:R-:W-:Y:S01]  /*3e00*/  NOP ;  /* 0x0000000000007918 */ /* 0x000fe20000000000 */
[----:B----4-:R-:W-:Y:S05]  /*3e10*/  EXIT ;  /* 0x000000000000794d */ /* 0x010fea0003800000 */
.L_x_55:
[----:B------:R-:W-:-:S09]  /*3e20*/  UISETP.NE.OR UP0, UPT, UR17, 0x3, !UP3 ;  /* 0x000000031100788c */ /* 0x000fd2000df05670 */
[----:B------:R-:W-:Y:S05]  /*3e30*/  BRA.U UP0, `(.L_x_74) ;  /* 0x0000001100587547 */ /* 0x000fea000b800000 */
[----:B------:R-:W1:Y:S01]  /*3e40*/  S2UR UR10, SR_CgaCtaId ;  /* 0x00000000000a79c3 */ /* 0x000e620000008800 */
[----:B------:R-:W2:Y:S01]  /*3e50*/  LDCU UR31, c[0x0][0x370] ;  /* 0x00006e00ff1f77ac */ /* 0x000ea20008000800 */
[----:B------:R-:W-:Y:S02]  /*3e60*/  HFMA2 R13, -RZ, RZ, 0, 0 ;  /* 0x00000000ff0d7431 */ /* 0x000fe400000001ff */
[----:B------:R-:W-:Y:S01]  /*3e70*/  IMAD.MOV.U32 R15, RZ, RZ, 0x1 ;  /* 0x00000001ff0f7424 */ /* 0x000fe200078e00ff */
[----:B------:R-:W-:Y:S01]  /*3e80*/  MOV R7, 0x1000 ;  /* 0x0000100000077802 */ /* 0x000fe20000000f00 */
[----:B------:R-:W2:Y:S01]  /*3e90*/  LDCU.128 UR44, c[0x0][0xb10] ;  /* 0x00016200ff2c77ac */ /* 0x000ea20008000c00 */
[----:B------:R-:W-:Y:S01]  /*3ea0*/  IMAD.MOV.U32 R14, RZ, RZ, RZ ;  /* 0x000000ffff0e7224 */ /* 0x000fe200078e00ff */
[----:B------:R-:W3:Y:S01]  /*3eb0*/  LDC.64 R16, c[0x0][0x348] ;  /* 0x0000d200ff107b82 */ /* 0x000ee20000000a00 */
[----:B------:R-:W4:Y:S01]  /*3ec0*/  LDCU UR30, c[0x0][0x374] ;  /* 0x00006e80ff1e77ac */ /* 0x000f220008000800 */
[----:B------:R-:W1:Y:S06]  /*3ed0*/  LDCU UR15, c[0x0][0xb0c] ;  /* 0x00016180ff0f77ac */ /* 0x000e6c0008000800 */
[----:B------:R-:W3:Y:S01]  /*3ee0*/  LDC.64 R2, c[0x0][0x888] ;  /* 0x00022200ff027b82 */ /* 0x000ee20000000a00 */
[----:B------:R-:W3:Y:S01]  /*3ef0*/  LDCU UR49, c[0x0][0xb20] ;  /* 0x00016400ff3177ac */ /* 0x000ee20008000800 */
[----:B------:R-:W3:Y:S06]  /*3f00*/  LDCU UR4, c[0x0][0xb30] ;  /* 0x00016600ff0477ac */ /* 0x000eec0008000800 */
[----:B------:R-:W3:Y:S01]  /*3f10*/  LDC.64 R4, c[0x0][0x890] ;  /* 0x00022400ff047b82 */ /* 0x000ee20000000a00 */
[----:B------:R-:W-:Y:S01]  /*3f20*/  UMOV UR21, 0x400 ;  /* 0x0000040000157882 */ /* 0x000fe20000000000 */
[----:B--2---:R-:W-:-:S02]  /*3f30*/  UIMAD.WIDE.U32 UR6, UR31, UR44, URZ ;  /* 0x0000002c1f0672a5 */ /* 0x004fc4000f8e00ff */
[----:B----4-:R-:W-:Y:S02]  /*3f40*/  UIMAD.WIDE.U32 UR8, UR30, UR47, URZ ;  /* 0x0000002f1e0872a5 */ /* 0x010fe4000f8e00ff */
[----:B-1----:R-:W-:Y:S02]  /*3f50*/  ULEA UR21, UR10, UR21, 0x18 ;  /* 0x000000150a157291 */ /* 0x002fe4000f8ec0ff */
[----:B------:R-:W-:Y:S02]  /*3f60*/  UPLOP3.LUT UP3, UPT, UPT, UPT, UPT, 0x40, 0x4 ;  /* 0x000000000004789c */ /* 0x000fe40003f6e870 */
[----:B------:R-:W-:Y:S02]  /*3f70*/  UIADD3 UR37, UPT, UPT, UR21, 0x58, URZ ;  /* 0x0000005815257890 */ /* 0x000fe4000fffe0ff */
[----:B------:R-:W-:Y:S02]  /*3f80*/  UIADD3 UR33, UPT, UPT, UR21, 0x40, URZ ;  /* 0x0000004015217890 */ /* 0x000fe4000fffe0ff */
[----:B------:R-:W-:-:S02]  /*3f90*/  UIADD3 UR25, UPT, UPT, UR21, 0x48, URZ ;  /* 0x0000004815197890 */ /* 0x000fc4000fffe0ff */
[----:B------:R-:W-:Y:S01]  /*3fa0*/  UIADD3 UR17, UPT, UPT, UR21, 0x50, URZ ;  /* 0x0000005015117890 */ /* 0x000fe2000fffe0ff */
[----:B------:R-:W-:Y:S01]  /*3fb0*/  UMOV UR6, UR7 ;  /* 0x0000000700067c82 */ /* 0x000fe20008000000 */
[----:B------:R-:W-:Y:S01]  /*3fc0*/  UMOV UR41, UR9 ;  /* 0x0000000900297c82 */ /* 0x000fe20008000000 */
[----:B------:R-:W-:Y:S02]  /*3fd0*/  UISETP.GE.AND UP0, UPT, UR42, 0x1, UPT ;  /* 0x000000012a00788c */ /* 0x000fe4000bf06270 */
[----:B------:R-:W-:Y:S01]  /*3fe0*/  UISETP.NE.AND UP4, UPT, UR42, 0x1, UPT ;  /* 0x000000012a00788c */ /* 0x000fe2000bf85270 */
[----:B------:R-:W1:Y:S01]  /*3ff0*/  LDCU.64 UR22, c[0x0][0xb28] ;  /* 0x00016500ff1677ac */ /* 0x000e620008000a00 */
[----:B------:R-:W-:Y:S02]  /*4000*/  UISETP.NE.AND UP6, UPT, UR15, 0x1, UPT ;  /* 0x000000010f00788c */ /* 0x000fe4000bfc5270 */
[----:B------:R-:W-:Y:S02]  /*4010*/  UISETP.NE.AND UP5, UPT, UR46, 0x1, UPT ;  /* 0x000000012e00788c */ /* 0x000fe4000bfa5270 */
[----:B------:R-:W-:-:S02]  /*4020*/  UPRMT UR37, UR10, 0x654, UR37 ;  /* 0x000006540a257896 */ /* 0x000fc40008000025 */
[----:B------:R-:W-:Y:S02]  /*4030*/  USHF.R.U32.HI UR43, URZ, UR45, UR6 ;  /* 0x0000002dff2b7299 */ /* 0x000fe40008011606 */
[----:B------:R-:W-:Y:S02]  /*4040*/  UPRMT UR40, UR10, 0x654, UR33 ;  /* 0x000006540a287896 */ /* 0x000fe40008000021 */
[----:B------:R-:W-:Y:S02]  /*4050*/  UPRMT UR39, UR10, 0x654, UR25 ;  /* 0x000006540a277896 */ /* 0x000fe40008000019 */
[----:B------:R-:W-:Y:S02]  /*4060*/  UPRMT UR38, UR10, 0x654, UR17 ;  /* 0x000006540a267896 */ /* 0x000fe40008000011 */
[----:B---3--:R-:W-:Y:S02]  /*4070*/  USHF.R.U32.HI UR41, URZ, UR49, UR41 ;  /* 0x00000031ff297299 */ /* 0x008fe40008011629 */
[----:B------:R-:W-:-:S11]  /*4080*/  UISETP.NE.AND UP2, UPT, UR4, 0x1, UPT ;  /* 0x000000010400788c */ /* 0x000fd6000bf45270 */
.L_x_85:
[C---:B------:R-:W-:Y:S02]  /*4090*/  LEA R12, R14.reuse, UR21, 0x3 ;  /* 0x000000150e0c7c11 */ /* 0x040fe4000f8e18ff */
[----:B------:R-:W-:Y:S02]  /*40a0*/  SHF.L.U32 R9, R13, 0x1f, RZ ;  /* 0x0000001f0d097819 */ /* 0x000fe400000006ff */
[----:B------:R-:W-:Y:S02]  /*40b0*/  LEA R10, R14, UR21, 0x4 ;  /* 0x000000150e0a7c11 */ /* 0x000fe4000f8e20ff */
[----:B--2---:R-:W2:Y:S02]  /*40c0*/  SYNCS.PHASECHK.TRANS64.TRYWAIT P0, [R12+URZ+0x90], R9 ;  /* 0x000090090c0075a7 */ /* 0x004ea400080011ff */
[----:B--2---:R-:W-:Y:S05]  /*40d0*/  @!P0 BRA `(.L_x_75) ;  /* 0x0000005c00248947 */ /* 0x004fea0003800000 */
.L_x_159:
[----:B--2---:R-:W2:Y:S01]  /*40e0*/  LDS.128 R8, [R10+0x120] ;  /* 0x000120000a087984 */ /* 0x004ea20000000c00 */
[----:B------:R-:W-:Y:S01]  /*40f0*/  UISETP.GE.AND UP0, UPT, UR42, 0x1, UPT ;  /* 0x000000012a00788c */ /* 0x000fe2000bf06270 */
[----:B------:R-:W-:Y:S01]  /*4100*/  @!PT LDS RZ, [RZ] ;  /* 0x00000000fffff984 */ /* 0x000fe20000000800 */
[----:B------:R-:W-:Y:S01]  /*4110*/  @!PT LDS RZ, [RZ] ;  /* 0x00000000fffff984 */ /* 0x000fe20000000800 */
[----:B------:R-:W-:Y:S01]  /*4120*/  @!PT LDS RZ, [RZ] ;  /* 0x00000000fffff984 */ /* 0x000fe20000000800 */
[----:B------:R-:W-:Y:S01]  /*4130*/  @!PT LDS RZ, [RZ] ;  /* 0x00000000fffff984 */ /* 0x000fe20000000800 */
[----:B------:R3:W-:Y:S06]  /*4140*/  MEMBAR.ALL.CTA ;  /* 0x0000000000007992 */ /* 0x0007ec0000008000 */
[----:B---3--:R-:W3:Y:S01]  /*4150*/  FENCE.VIEW.ASYNC.S ;  /* 0x00000000000073c6 */ /* 0x008ee20000000000 */
[----:B--2---:R-:W-:Y:S11]  /*4160*/  LOP3.LUT P0, RZ, R10, 0x1, RZ, 0xc0, !PT ;  /* 0x000000010aff7812 */ /* 0x004ff6000780c0ff */
[----:B------:R-:W-:Y:S02]  /*4170*/  @!UPT UIADD3 URZ, UPT, UPT, URZ, URZ, URZ ;  /* 0x000000fffffff290 */ /* 0x000fe4000fffe0ff */
[----:B---3--:R-:W-:Y:S01]  /*4180*/  VOTEU.ANY UP1, P0 ;  /* 0x0000000000ff7886 */ /* 0x008fe20000020100 */
[----:B------:R-:W-:Y:S11]  /*4190*/  PLOP3.LUT P0, PT, PT, PT, UP1, 0x80, 0x8 ;  /* 0x000000000008781c */ /* 0x000ff60003f0f018 */
[----:B------:R-:W-:Y:S02]  /*41a0*/  @!UPT UIADD3 URZ, UPT, UPT, URZ, URZ, URZ ;  /* 0x000000fffffff290 */ /* 0x000fe4000fffe0ff */
[----:B------:R-:W-:Y:S02]  /*41b0*/  @P0 SHF.R.U32.HI R0, RZ, 0x10, R9 ;  /* 0x00000010ff000819 */ /* 0x000fe40000011609 */
[----:B------:R-:W-:Y:S02]  /*41c0*/  @P0 MOV R6, R8 ;  /* 0x0000000800060202 */ /* 0x000fe40000000f00 */
[----:B------:R-:W-:Y:S01]  /*41d0*/  @P0 R2UR UR4, R0 ;  /* 0x00000000000402ca */ /* 0x000fe200000e0000 */
[----:B------:R-:W-:Y:S01]  /*41e0*/  VIADD R0, R12, 0xa0 ;  /* 0x000000a00c007836 */ /* 0x000fe20000000000 */
[----:B------:R-:W-:Y:S02]  /*41f0*/  @P0 LOP3.LUT R8, R9, 0xffff, RZ, 0xc0, !PT ;  /* 0x0000ffff09080812 */ /* 0x000fe400078ec0ff */
[----:B------:R-:W-:Y:S02]  /*4200*/  @P0 R2UR UR6, R6 ;  /* 0x00000000060602ca */ /* 0x000fe400000e0000 */
[----:B------:R-:W-:Y:S02]  /*4210*/  PRMT R0, RZ, 0x654, R0 ;  /* 0x00000654ff007816 */ /* 0x000fe40000000000 */
[----:B------:R-:W-:Y:S02]  /*4220*/  @P0 R2UR UR5, R8 ;  /* 0x00000000080502ca */ /* 0x000fe400000e0000 */
[----:B------:R2:W-:Y:S03]  /*4230*/  SYNCS.ARRIVE.TRANS64.RED.A1T0 RZ, [R0+URZ], RZ ;  /* 0x000000ff00ff79a7 */ /* 0x0005e600081004ff */
[----:B------:R-:W-:Y:S04]  /*4240*/  @UP1 UMOV UR29, UR4 ;  /* 0x00000004001d1c82 */ /* 0x000fe80008000000 */
[----:B------:R-:W-:Y:S04]  /*4250*/  @UP1 UMOV UR14, UR6 ;  /* 0x00000006000e1c82 */ /* 0x000fe80008000000 */
[----:B------:R-:W-:Y:S01]  /*4260*/  @UP1 UMOV UR13, UR5 ;  /* 0x00000005000d1c82 */ /* 0x000fe20008000000 */
[----:B------:R-:W-:Y:S05]  /*4270*/  BRA.U !UP0, `(.L_x_76) ;  /* 0x0000000108a47547 */ /* 0x000fea000b800000 */
[----:B------:R-:W-:Y:S02]  /*4280*/  UIMAD.WIDE.U32 UR18, UR13, UR47, URZ ;  /* 0x0000002f0d1272a5 */ /* 0x000fe4000f8e00ff */
[----:B------:R-:W-:Y:S02]  /*4290*/  UIMAD.WIDE.U32 UR26, UR14, UR44, URZ ;  /* 0x0000002c0e1a72a5 */ /* 0x000fe4000f8e00ff */
[----:B------:R-:W-:Y:S02]  /*42a0*/  USEL UR4, UR30, UR41, !UP5 ;  /* 0x000000291e047287 */ /* 0x000fe4000e800000 */
[----:B------:R-:W-:Y:S02]  /*42b0*/  USEL UR7, UR31, UR43, !UP6 ;  /* 0x0000002b1f077287 */ /* 0x000fe4000f000000 */
[----:B-1----:R-:W-:Y:S02]  /*42c0*/  UIMAD.WIDE.U32 UR8, UR4, UR22, URZ ;  /* 0x00000016040872a5 */ /* 0x002fe4000f8e00ff */
[----:B------:R-:W-:Y:S01]  /*42d0*/  UIMAD.WIDE.U32 UR10, UR7, UR22, URZ ;  /* 0x00000016070a72a5 */ /* 0x000fe2000f8e00ff */
[----:B------:R-:W-:Y:S02]  /*42e0*/  UMOV UR5, UR19 ;  /* 0x0000001300057c82 */ /* 0x000fe40008000000 */
[----:B------:R-:W-:Y:S03]  /*42f0*/  USHF.R.U32.HI UR6, URZ, UR49, UR5 ;  /* 0x00000031ff067299 */ /* 0x000fe60008011605 */
[----:B------:R-:W-:Y:S01]  /*4300*/  UMOV UR5, UR27 ;  /* 0x0000001b00057c82 */ /* 0x000fe20008000000 */
[----:B------:R-:W-:Y:S02]  /*4310*/  USEL UR6, UR13, UR6, !UP5 ;  /* 0x000000060d067287 */ /* 0x000fe4000e800000 */
[----:B------:R-:W-:Y:S03]  /*4320*/  USHF.R.U32.HI UR12, URZ, UR45, UR5 ;  /* 0x0000002dff0c7299 */ /* 0x000fe60008011605 */
[----:B------:R-:W-:Y:S02]  /*4330*/  UMOV UR5, UR9 ;  /* 0x0000000900057c82 */ /* 0x000fe40008000000 */
[----:B------:R-:W-:Y:S03]  /*4340*/  @UP4 USHF.R.U32.HI UR4, URZ, UR23, UR5 ;  /* 0x00000017ff044299 */ /* 0x000fe60008011605 */
[----:B------:R-:W-:Y:S01]  /*4350*/  UMOV UR5, UR11 ;  /* 0x0000000b00057c82 */ /* 0x000fe20008000000 */
[----:B------:R-:W-:Y:S02]  /*4360*/  UIMAD UR4, UR42, UR4, URZ ;  /* 0x000000042a0472a4 */ /* 0x000fe4000f8e02ff */
[----:B------:R-:W-:Y:S02]  /*4370*/  @UP4 USHF.R.U32.HI UR7, URZ, UR23, UR5 ;  /* 0x00000017ff074299 */ /* 0x000fe40008011605 */
[----:B------:R-:W-:Y:S02]  /*4380*/  UIMAD.WIDE.U32 UR10, UR6, UR22, URZ ;  /* 0x00000016060a72a5 */ /* 0x000fe4000f8e00ff */
[----:B------:R-:W-:Y:S02]  /*4390*/  USEL UR5, UR14, UR12, !UP6 ;  /* 0x0000000c0e057287 */ /* 0x000fe4000f000000 */
[----:B------:R-:W-:Y:S02]  /*43a0*/  UIMAD UR8, UR42, UR7, URZ ;  /* 0x000000072a0872a4 */ /* 0x000fe4000f8e02ff */
[----:B------:R-:W-:Y:S03]  /*43b0*/  UISETP.GE.AND UP0, UPT, UR6, UR4, UPT ;  /* 0x000000040600728c */ /* 0x000fe6000bf06270 */
[----:B------:R-:W-:Y:S01]  /*43c0*/  UMOV UR4, UR11 ;  /* 0x0000000b00047c82 */ /* 0x000fe20008000000 */
[----:B------:R-:W-:Y:S02]  /*43d0*/  UISETP.GE.OR UP0, UPT, UR5, UR8, UP0 ;  /* 0x000000080500728c */ /* 0x000fe40008706670 */
[----:B------:R-:W-:Y:S02]  /*43e0*/  USHF.R.U32.HI UR4, URZ, UR23, UR4 ;  /* 0x00000017ff047299 */ /* 0x000fe40008011604 */
[----:B------:R-:W-:Y:S02]  /*43f0*/  UIMAD.WIDE.U32 UR8, UR5, UR22, URZ ;  /* 0x00000016050872a5 */ /* 0x000fe4000f8e00ff */
[----:B------:R-:W-:Y:S04]  /*4400*/  USEL UR10, UR6, UR4, !UP4 ;  /* 0x00000004060a7287 */ /* 0x000fe8000e000000 */
[----:B------:R-:W-:Y:S01]  /*4410*/  UIADD3 UR11, UPT, UPT, -UR10, URZ, URZ ;  /* 0x000000ff0a0b7290 */ /* 0x000fe2000fffe1ff */
[----:B------:R-:W-:Y:S02]  /*4420*/  @!UP0 UMOV UR4, UR9 ;  /* 0x0000000900048c82 */ /* 0x000fe40008000000 */
[----:B------:R-:W-:Y:S02]  /*4430*/  @!UP0 USHF.R.U32.HI UR4, URZ, UR23, UR4 ;  /* 0x00000017ff048299 */ /* 0x000fe40008011604 */
[----:B------:R-:W-:Y:S02]  /*4440*/  UIMAD UR8, UR42, UR11, UR6 ;  /* 0x0000000b2a0872a4 */ /* 0x000fe4000f8e0206 */
[----:B------:R-:W-:Y:S04]  /*4450*/  @!UP0 USEL UR4, UR5, UR4, !UP4 ;  /* 0x0000000405048287 */ /* 0x000fe8000e000000 */
[----:B------:R-:W-:Y:S02]  /*4460*/  @!UP0 UIMAD UR8, UR7, UR8, UR4 ;  /* 0x00000008070882a4 */ /* 0x000fe4000f8e0204 */
[----:B------:R-:W-:Y:S02]  /*4470*/  @!UP0 UIADD3 UR9, UPT, UPT, UR10, -UR4, URZ ;  /* 0x800000040a098290 */ /* 0x000fe4000fffe0ff */
[----:B------:R-:W-:Y:S02]  /*4480*/  UIADD3 UR4, UPT, UPT, -UR5, URZ, URZ ;  /* 0x000000ff05047290 */ /* 0x000fe4000fffe1ff */
[----:B------:R-:W-:Y:S02]  /*4490*/  UIADD3 UR7, UPT, UPT, -UR6, URZ, URZ ;  /* 0x000000ff06077290 */ /* 0x000fe4000fffe1ff */
[----:B------:R-:W-:Y:S02]  /*44a0*/  @!UP0 UIMAD UR6, UR9, UR42, UR5 ;  /* 0x0000002a090682a4 */ /* 0x000fe4000f8e0205 */
[----:B------:R-:W-:Y:S02]  /*44b0*/  UIMAD UR14, UR15, UR4, UR14 ;  /* 0x000000040f0e72a4 */ /* 0x000fe4000f8e020e */
[----:B------:R-:W-:Y:S01]  /*44c0*/  UIMAD UR13, UR46, UR7, UR13 ;  /* 0x000000072e0d72a4 */ /* 0x000fe2000f8e020d */
[----:B------:R-:W-:Y:S02]  /*44d0*/  @!UP0 UMOV UR5, UR8 ;  /* 0x0000000800058c82 */ /* 0x000fe40008000000 */
[----:B------:R-:W-:Y:S02]  /*44e0*/  UIMAD UR14, UR5, UR15, UR14 ;  /* 0x0000000f050e72a4 */ /* 0x000fe4000f8e020e */
[----:B------:R-:W-:Y:S11]  /*44f0*/  UIMAD UR13, UR6, UR46, UR13 ;  /* 0x0000002e060d72a4 */ /* 0x000ff6000f8e020d */
[----:B------:R-:W-:Y:S01]  /*4500*/  @!UPT UIADD3 URZ, UPT, UPT, URZ, URZ, URZ ;  /* 0x000000fffffff290 */ /* 0x000fe2000fffe0ff */
.L_x_76:
[----:B------:R-:W3:Y:S01]  /*4510*/  @!UP2 LDCU.128 UR8, c[0x0][0xb10] ;  /* 0x00016200ff08a7ac */ /* 0x000ee20008000c00 */
[C---:B------:R-:W-:Y:S02]  /*4520*/  ISETP.NE.U32.AND P1, PT, R4.reuse, RZ, PT ;  /* 0x000000ff0400720c */ /* 0x040fe40003f25070 */
[----:B------:R-:W-:Y:S02]  /*4530*/  ISETP.NE.U32.AND P0, PT, R4, RZ, PT ;  /* 0x000000ff0400720c */ /* 0x000fe40003f05070 */
[C---:B------:R-:W-:Y:S02]  /*4540*/  ISETP.NE.AND.EX P1, PT, R5.reuse, RZ, PT, P1 ;  /* 0x000000ff0500720c */ /* 0x040fe40003f25310 */
[----:B------:R-:W-:Y:S01]  /*4550*/  ISETP.NE.AND.EX P0, PT, R5, RZ, PT, P0 ;  /* 0x000000ff0500720c */ /* 0x000fe20003f05300 */
[----:B------:R-:W4:Y:S01]  /*4560*/  @!UP2 LDCU UR5, c[0x0][0xb0c] ;  /* 0x00016180ff05a7ac */ /* 0x000f220008000800 */
[----:B------:R-:W-:Y:S01]  /*4570*/  SHF.L.U32 R9, R15, 0x1f, RZ ;  /* 0x0000001f0f097819 */ /* 0x000fe200000006ff */
[----:B------:R-:W-:Y:S02]  /*4580*/  USHF.L.U32 UR35, UR16, 0x6, URZ ;  /* 0x0000000610237899 */ /* 0x000fe400080006ff */
[----:B------:R-:W-:Y:S02]  /*4590*/  USHF.L.U32 UR34, UR20, 0x8, URZ ;  /* 0x0000000814227899 */ /* 0x000fe400080006ff */
[----:B---3--:R-:W-:Y:S07]  /*45a0*/  UIMAD.WIDE.U32 UR6, UR14, UR8, URZ ;  /* 0x000000080e0672a5 */ /* 0x008fee000f8e00ff */
[----:B------:R-:W-:Y:S01]  /*45b0*/  @!UP2 UMOV UR4, UR7 ;  /* 0x000000070004ac82 */ /* 0x000fe20008000000 */
[----:B----4-:R-:W-:Y:S02]  /*45c0*/  @!UP2 UISETP.NE.AND UP0, UPT, UR5, 0x1, UPT ;  /* 0x000000010500a88c */ /* 0x010fe4000bf05270 */
[----:B------:R-:W-:Y:S02]  /*45d0*/  @!UP2 USHF.R.U32.HI UR4, URZ, UR9, UR4 ;  /* 0x00000009ff04a299 */ /* 0x000fe40008011604 */
[----:B------:R-:W-:Y:S02]  /*45e0*/  UIMAD.WIDE.U32 UR6, UR13, UR11, URZ ;  /* 0x0000000b0d0672a5 */ /* 0x000fe4000f8e00ff */
[----:B------:R-:W-:Y:S02]  /*45f0*/  @!UP2 USEL UR8, UR14, UR4, !UP0 ;  /* 0x000000040e08a287 */ /* 0x000fe4000c000000 */
[----:B------:R-:W-:Y:S03]  /*4600*/  @!UP2 UISETP.NE.AND UP0, UPT, UR10, 0x1, UPT ;  /* 0x000000010a00a88c */ /* 0x000fe6000bf05270 */
[----:B------:R-:W-:Y:S02]  /*4610*/  @!UP2 UMOV UR6, UR7 ;  /* 0x000000070006ac82 */ /* 0x000fe40008000000 */
[----:B------:R-:W3:Y:S02]  /*4620*/  @!UP2 LDCU UR4, c[0x0][0xb20] ;  /* 0x00016400ff04a7ac */ /* 0x000ee40008000800 */
[----:B---3--:R-:W-:Y:S04]  /*4630*/  @!UP2 USHF.R.U32.HI UR6, URZ, UR4, UR6 ;  /* 0x00000004ff06a299 */ /* 0x008fe80008011606 */
[----:B------:R-:W-:Y:S04]  /*4640*/  @!UP2 USEL UR6, UR13, UR6, !UP0 ;  /* 0x000000060d06a287 */ /* 0x000fe8000c000000 */
[----:B------:R-:W-:Y:S02]  /*4650*/  @!UP2 UIADD3 UR4, UPT, UPT, -UR8, UR6, URZ ;  /* 0x000000060804a290 */ /* 0x000fe4000fffe1ff */
[----:B------:R-:W-:Y:S02]  /*4660*/  @!UP2 UIADD3 UR6, UPT, UPT, UR8, -UR6, URZ ;  /* 0x800000060806a290 */ /* 0x000fe4000fffe0ff */
[----:B------:R-:W-:Y:S02]  /*4670*/  @!UP2 UIMAD UR14, UR4, UR5, UR14 ;  /* 0x00000005040ea2a4 */ /* 0x000fe4000f8e020e */
[----:B------:R-:W-:Y:S01]  /*4680*/  @!UP2 UIMAD UR13, UR6, UR10, UR13 ;  /* 0x0000000a060da2a4 */ /* 0x000fe2000f8e020d */
[----:B------:R-:W-:Y:S11]  /*4690*/  BRA.U UP3, `(.L_x_77) ;  /* 0x0000000103107547 */ /* 0x000ff6000b800000 */
[----:B--2---:R-:W-:Y:S04]  /*46a0*/  MOV R0, UR48 ;  /* 0x0000003000007c02 */ /* 0x004fe80008000f00 */
[----:B------:R-:W-:Y:S04]  /*46b0*/  SHF.L.U32 R11, R0, 0x1f, RZ ;  /* 0x0000001f000b7819 */ /* 0x000fe800000006ff */
[----:B------:R-:W2:Y:S02]  /*46c0*/  SYNCS.PHASECHK.TRANS64.TRYWAIT P2, [UR21+0x88], R11 ;  /* 0x0000880bff0075a7 */ /* 0x000ea40008041115 */
[----:B--2---:R-:W-:Y:S05]  /*46d0*/  @!P2 BRA `(.L_x_78) ;  /* 0x0000005400b8a947 */ /* 0x004fea0003800000 */
.L_x_77:
[----:B------:R-:W-:Y:S05]  /*46e0*/  @!P1 BRA `(.L_x_79) ;  /* 0x0000000000309947 */ /* 0x000fea0003800000 */
[----:B------:R-:W-:Y:S01]  /*46f0*/  ISETP.NE.U32.AND P1, PT, R2, RZ, PT ;  /* 0x000000ff0200720c */ /* 0x000fe20003f25070 */
[----:B------:R-:W3:Y:S01]  /*4700*/  LDCU.64 UR4, c[0x0][0x358] ;  /* 0x00006b00ff0477ac */ /* 0x000ee20008000a00 */
[----:B------:R-:W-:Y:S02]  /*4710*/  IMAD.MOV.U32 R85, RZ, RZ, 0x1 ;  /* 0x00000001ff557424 */ /* 0x000fe400078e00ff */
[----:B------:R-:W-:Y:S11]  /*4720*/  ISETP.NE.AND.EX P1, PT, R3, RZ, PT, P1 ;  /* 0x000000ff0300720c */ /* 0x000ff60003f25310 */
[----:B------:R-:W-:Y:S02]  /*4730*/  @!UPT UIADD3 URZ, UPT, UPT, URZ, URZ, URZ ;  /* 0x000000fffffff290 */ /* 0x000fe4000fffe0ff */
[----:B--2---:R-:W2:Y:S01]  /*4740*/  @P1 LDC.64 R10, c[0x0][0x888] ;  /* 0x00022200ff0a1b82 */ /* 0x004ea20000000a00 */
[----:B------:R-:W-:Y:S04]  /*4750*/  @P1 IMAD R0, R4, UR36, RZ ;  /* 0x0000002404001c24 */ /* 0x000fe8000f8e02ff */
[----:B--2---:R-:W-:Y:S04]  /*4760*/  @P1 IMAD.WIDE R10, R0, 0x4, R10 ;  /* 0x00000004000a1825 */ /* 0x004fe800078e020a */
[----:B------:R-:W-:Y:S01]  /*4770*/  HFMA2 R0, -RZ, RZ, 0, 5.9604644775390625e-08 ;  /* 0x00000001ff007431 */ /* 0x000fe200000001ff */
[----:B---3-5:R3:W5:Y:S04]  /*4780*/  @P1 LDG.E R41, desc[UR4][R10.64] ;  /* 0x000000040a291981 */ /* 0x028768000c1e1900 */
[----:B------:R-:W-:Y:S01]  /*4790*/  @!P1 PRMT R85, R0, 0x7610, R85 ;  /* 0x0000761000559816 */ /* 0x000fe20000000055 */
[----:B---3--:R-:W4:Y:S06]  /*47a0*/  @!P1 LDC R41, c[0x0][0x880] ;  /* 0x00022000ff299b82 */ /* 0x008f2c0000000800 */
.L_x_79:
[----:B----45:R-:W-:Y:S01]  /*47b0*/  @!P0 FSETP.EQ.AND P1, PT, R41, RZ, PT ;  /* 0x000000ff2900820b */ /* 0x030fe20003f22000 */
[----:B------:R-:W-:Y:S01]  /*47c0*/  @!UPT UIADD3 URZ, UPT, UPT, URZ, URZ, URZ ;  /* 0x000000fffffff290 */ /* 0x000fe2000fffe0ff */
[----:B------:R-:W-:Y:S11]  /*47d0*/  @!P0 BRA `(.L_x_80) ;  /* 0x0000000000188947 */ /* 0x000ff60003800000 */
[----:B------:R-:W-:Y:S02]  /*47e0*/  LOP3.LUT P0, RZ, R85, 0xff, RZ, 0xc0, !PT ;  /* 0x000000ff55ff7812 */ /* 0x000fe4000780c0ff */
[----:B------:R-:W-:Y:S04]  /*47f0*/  ISETP.NE.U32.AND P1, PT, R2, RZ, PT ;  /* 0x000000ff0200720c */ /* 0x000fe80003f25070 */
[----:B------:R-:W-:Y:S04]  /*4800*/  ISETP.NE.AND.EX P1, PT, R3, RZ, PT, P1 ;  /* 0x000000ff0300720c */ /* 0x000fe80003f25310 */
[----:B------:R-:W-:Y:S03]  /*4810*/  PLOP3.LUT P1, PT, P1, PT, PT, 0x8, 0x80 ;  /* 0x000000000080781c */ /* 0x000fe60000f2e170 */
[----:B------:R-:W-:Y:S11]  /*4820*/  @P0 FSETP.EQ.AND P1, PT, R41, RZ, PT ;  /* 0x000000ff2900020b */ /* 0x000ff60003f22000 */
[----:B------:R-:W-:Y:S02]  /*4830*/  @!UPT UIADD3 URZ, UPT, UPT, URZ, URZ, URZ ;  /* 0x000000fffffff290 */ /* 0x000fe4000fffe0ff */
.L_x_80:
[----:B------:R-:W3:Y:S01]  /*4840*/  SYNCS.PHASECHK.TRANS64.TRYWAIT P2, [UR21+0x60], R9 ;  /* 0x00006009ff0075a7 */ /* 0x000ee20008041115 */
[----:B------:R-:W-:Y:S04]  /*4850*/  ELECT P0, URZ, PT ;  /* 0x0000000000ff782f */ /* 0x000fe80003800000 */
[----:B------:R-:W-:Y:S11]  /*4860*/  PLOP3.LUT P1, PT, P1, P0, PT, 0xf2, 0x2f ;  /* 0x00000000002f781c */ /* 0x000ff60000f21e72 */
[----:B------:R-:W-:Y:S02]  /*4870*/  @!UPT UIADD3 URZ, UPT, UPT, URZ, URZ, URZ ;  /* 0x000000fffffff290 */ /* 0x000fe4000fffe0ff */
[----:B------:R-:W-:Y:S05]  /*4880*/  @!P1 IADD3 R8, P0, PT, R16, 0x580, RZ ;  /* 0x0000058010089810 */ /* 0x000fea0007f1e0ff */
[----:B------:R-:W-:Y:S01]  /*4890*/  @!P1 IMAD.X R6, RZ, RZ, R17, P0 ;  /* 0x000000ffff069224 */ /* 0x000fe200000e0611 */
[----:B---3--:R-:W-:Y:S07]  /*48a0*/  @!P2 BRA `(.L_x_81) ;  /* 0x00000054005ca947 */ /* 0x008fee0003800000 */
.L_x_162:
[----:B------:R-:W-:Y:S01]  /*48b0*/  @!P1 R2UR UR5, R8 ;  /* 0x00000000080592ca */ /* 0x000fe200000e0000 */
[----:B------:R-:W-:Y:S01]  /*48c0*/  VOTEU.ALL UP0, P1 ;  /* 0x0000000000ff7886 */ /* 0x000fe20000800000 */
[----:B------:R-:W-:Y:S01]  /*48d0*/  @!P1 R2UR UR4, R6 ;  /* 0x00000000060492ca */ /* 0x000fe200000e0000 */
[----:B--2---:R-:W-:Y:S01]  /*48e0*/  @!P1 IMAD.MOV.U32 R0, RZ, RZ, 0x1000 ;  /* 0x00001000ff009424 */ /* 0x004fe200078e00ff */
[----:B------:R-:W-:Y:S01]  /*48f0*/  UMOV UR6, 0x0 ;  /* 0x0000000000067882 */ /* 0x000fe20000000000 */
[----:B------:R-:W-:Y:S01]  /*4900*/  UMOV UR7, 0x10000000 ;  /* 0x1000000000077882 */ /* 0x000fe20000000000 */
[----:B------:R-:W-:Y:S01]  /*4910*/  @!UP0 UIADD3 UR32, UPT, UPT, UR21, 0x200, URZ ;  /* 0x0000020015208890 */ /* 0x000fe2000fffe0ff */
[----:B------:R-:W-:Y:S01]  /*4920*/  @!P1 IADD3 R8, P0, PT, R16, 0x580, RZ ;  /* 0x0000058010089810 */ /* 0x000fe20007f1e0ff */
[----:B------:R-:W-:Y:S04]  /*4930*/  VOTEU.ALL UP0, P1 ;  /* 0x0000000000ff7886 */ /* 0x000fe80000800000 */
[----:B------:R-:W-:Y:S02]  /*4940*/  @!P1 IMAD.X R6, RZ, RZ, R17, P0 ;  /* 0x000000ffff069224 */ /* 0x000fe400000e0611 */
[----:B------:R-:W-:Y:S02]  /*4950*/  IMAD.U32 R10, RZ, RZ, UR5 ;  /* 0x00000005ff0a7e24 */ /* 0x000fe4000f8e00ff */
[----:B------:R-:W-:Y:S03]  /*4960*/  IMAD.U32 R11, RZ, RZ, UR4 ;  /* 0x00000004ff0b7e24 */ /* 0x000fe6000f8e00ff */
[----:B------:R-:W-:Y:S02]  /*4970*/  @!P1 R2UR UR4, R10 ;  /* 0x000000000a0492ca */ /* 0x000fe400000e0000 */
[----:B------:R-:W-:Y:S11]  /*4980*/  @!P1 R2UR UR5, R11 ;  /* 0x000000000b0592ca */ /* 0x000ff600000e0000 */
[----:B------:R-:W-:Y:S02]  /*4990*/  @!UPT UIADD3 URZ, UPT, UPT, URZ, URZ, URZ ;  /* 0x000000fffffff290 */ /* 0x000fe4000fffe0ff */
[----:B------:R2:W-:Y:S01]  /*49a0*/  @!UP0 UTMALDG.3D [UR32], [UR4], desc[UR6] ;  /* 0x00000620040085b4 */ /* 0x0005e20008011000 */
[----:B------:R2:W-:Y:S01]  /*49b0*/  @!P1 SYNCS.ARRIVE.TRANS64.RED.A0TR RZ, [UR21+0x40], R0 ;  /* 0x00004000ffff99a7 */ /* 0x0005e20008300415 */
[----:B------:R-:W-:Y:S01]  /*49c0*/  SYNCS.ARRIVE.TRANS64.RED.A1T0 RZ, [UR40], RZ ;  /* 0x000000ffffff79a7 */ /* 0x000fe20008100428 */
[----:B------:R-:W3:Y:S02]  /*49d0*/  SYNCS.PHASECHK.TRANS64.TRYWAIT P2, [UR21+0x68], R9 ;  /* 0x00006809ff0075a7 */ /* 0x000ee40008041115 */
[----:B--23--:R-:W-:Y:S05]  /*49e0*/  @!P2 BRA `(.L_x_82) ;  /* 0x000000540024a947 */ /* 0x00cfea0003800000 */
.L_x_164:
        /* <DEDUP_REMOVED lines=8> */
[----:B------:R-:W-:Y:S01]  /*4a70*/  @!UP0 UIADD3 UR24, UPT, UPT, UR21, 0x1200, URZ ;  /* 0x0000120015188890 */ /* 0x000fe2000fffe0ff */
[----:B------:R-:W-:Y:S01]  /*4a80*/  VOTEU.ALL UP0, P1 ;  /* 0x0000000000ff7886 */ /* 0x000fe20000800000 */
[----:B------:R-:W-:Y:S01]  /*4a90*/  UMOV UR27, UR35 ;  /* 0x00000023001b7c82 */ /* 0x000fe20008000000 */
[----:B------:R-:W-:Y:S02]  /*4aa0*/  UMOV UR28, UR36 ;  /* 0x00000024001c7c82 */ /* 0x000fe40008000000 */
[----:B------:R-:W-:Y:S02]  /*4ab0*/  IMAD.U32 R10, RZ, RZ, UR5 ;  /* 0x00000005ff0a7e24 */ /* 0x000fe4000f8e00ff */
[----:B------:R-:W-:Y:S02]  /*4ac0*/  IMAD.U32 R11, RZ, RZ, UR4 ;  /* 0x00000004ff0b7e24 */ /* 0x000fe4000f8e00ff */
[----:B------:R-:W-:Y:S01]  /*4ad0*/  @!P1 IMAD.X R6, RZ, RZ, R17, P0 ;  /* 0x000000ffff069224 */ /* 0x000fe200000e0611 */
        /* <DEDUP_REMOVED lines=8> */
.L_x_166:
[----:B------:R-:W-:Y:S01]  /*4b60*/  @!P1 R2UR UR5, R8 ;  /* 0x00000000080592ca */ /* 0x000fe200000e0000 */
[----:B------:R-:W-:Y:S01]  /*4b70*/  VOTEU.ALL UP0, P1 ;  /* 0x0000000000ff7886 */ /* 0x000fe20000800000 */
[----:B------:R-:W-:Y:S01]  /*4b80*/  @!P1 R2UR UR4, R6 ;  /* 0x00000000060492ca */ /* 0x000fe200000e0000 */
[----:B--2---:R-:W-:Y:S01]  /*4b90*/  @!P1 IMAD.MOV.U32 R0, RZ, RZ, 0x1000 ;  /* 0x00001000ff009424 */ /* 0x004fe200078e00ff */
[----:B------:R-:W-:Y:S01]  /*4ba0*/  UMOV UR6, 0x0 ;  /* 0x0000000000067882 */ /* 0x000fe20000000000 */
[----:B------:R-:W-:Y:S01]  /*4bb0*/  UMOV UR7, 0x10000000 ;  /* 0x1000000000077882 */ /* 0x000fe20000000000 */
[----:B------:R-:W-:Y:S01]  /*4bc0*/  @!UP0 UIADD3 UR18, UPT, UPT, UR34, 0x80, URZ ;  /* 0x0000008022128890 */ /* 0x000fe2000fffe0ff */
[----:B------:R-:W-:Y:S01]  /*4bd0*/  VIADD R14, R14, 0x1 ;  /* 0x000000010e0e7836 */ /* 0x000fe20000000000 */
[----:B------:R-:W-:Y:S01]  /*4be0*/  @!UP0 UIADD3 UR16, UPT, UPT, UR21, 0x2200, URZ ;  /* 0x0000220015108890 */ /* 0x000fe2000fffe0ff */
[----:B------:R-:W-:Y:S01]  /*4bf0*/  VOTEU.ALL UP0, P1 ;  /* 0x0000000000ff7886 */ /* 0x000fe20000800000 */
[----:B------:R-:W-:Y:S01]  /*4c00*/  UMOV UR19, UR35 ;  /* 0x0000002300137c82 */ /* 0x000fe20008000000 */
[----:B------:R-:W-:Y:S02]  /*4c10*/  UMOV UR20, UR36 ;  /* 0x0000002400147c82 */ /* 0x000fe40008000000 */
        /* <DEDUP_REMOVED lines=10> */
.L_x_168:
[----:B------:R-:W-:Y:S01]  /*4cc0*/  @!P1 IADD3 R6, P0, PT, R16, 0x580, RZ ;  /* 0x0000058010069810 */ /* 0x000fe20007f1e0ff */
[----:B------:R-:W-:Y:S01]  /*4cd0*/  VOTEU.ALL UP0, P1 ;  /* 0x0000000000ff7886 */ /* 0x000fe20000800000 */
[----:B------:R-:W-:Y:S01]  /*4ce0*/  UMOV UR6, 0x0 ;  /* 0x0000000000067882 */ /* 0x000fe20000000000 */
[----:B------:R-:W-:Y:S01]  /*4cf0*/  UMOV UR7, 0x10000000 ;  /* 0x1000000000077882 */ /* 0x000fe20000000000 */
[----:B------:R-:W-:Y:S01]  /*4d00*/  @!P1 R2UR UR5, R6 ;  /* 0x00000000060592ca */ /* 0x000fe200000e0000 */
[----:B--2---:R-:W-:Y:S01]  /*4d10*/  @!P1 IMAD.X R0, RZ, RZ, R17, P0 ;  /* 0x000000ffff009224 */ /* 0x004fe200000e0611 */
[----:B------:R-:W-:Y:S01]  /*4d20*/  @!UP0 UIADD3 UR10, UPT, UPT, UR34, 0xc0, URZ ;  /* 0x000000c0220a8890 */ /* 0x000fe2000fffe0ff */
[----:B------:R-:W-:Y:S01]  /*4d30*/  R2UR UR16, R87 ;  /* 0x00000000571072ca */ /* 0x000fe200000e0000 */
[----:B------:R-:W-:Y:S01]  /*4d40*/  @!UP0 UIADD3 UR8, UPT, UPT, UR21, 0x3200, URZ ;  /* 0x0000320015088890 */ /* 0x000fe2000fffe0ff */
[----:B------:R-:W-:Y:S01]  /*4d50*/  ISETP.NE.AND P0, PT, R14, 0x2, PT ;  /* 0x000000020e00780c */ /* 0x000fe20003f05270 */
[----:B------:R-:W-:Y:S01]  /*4d60*/  @!UP0 UIADD3 UR9, UPT, UPT, UR21, 0x58, URZ ;  /* 0x0000005815098890 */ /* 0x000fe2000fffe0ff */
[----:B------:R-:W-:Y:S01]  /*4d70*/  @!P1 R2UR UR4, R0 ;  /* 0x00000000000492ca */ /* 0x000fe200000e0000 */
[----:B------:R-:W-:Y:S01]  /*4d80*/  VOTEU.ALL UP0, P1 ;  /* 0x0000000000ff7886 */ /* 0x000fe20000800000 */
[----:B------:R-:W-:Y:S01]  /*4d90*/  UMOV UR11, UR35 ;  /* 0x00000023000b7c82 */ /* 0x000fe20008000000 */
[----:B------:R-:W-:Y:S01]  /*4da0*/  UMOV UR12, UR36 ;  /* 0x00000024000c7c82 */ /* 0x000fe20008000000 */
[----:B------:R-:W-:Y:S01]  /*4db0*/  SEL R0, RZ, 0x1, P0 ;  /* 0x00000001ff007807 */ /* 0x000fe20000000000 */
[----:B------:R-:W-:Y:S01]  /*4dc0*/  UIADD3 UR20, UPT, UPT, UR13, UR59, URZ ;  /* 0x0000003b0d147290 */ /* 0x000fe2000fffe0ff */
[----:B------:R-:W-:Y:S01]  /*4dd0*/  IMAD.U32 R8, RZ, RZ, UR5 ;  /* 0x00000005ff087e24 */ /* 0x000fe2000f8e00ff */
[----:B------:R-:W-:Y:S01]  /*4de0*/  LOP3.LUT R15, R15, 0x1, RZ, 0x3c, !PT ;  /* 0x000000010f0f7812 */ /* 0x000fe200078e3cff */
[----:B------:R-:W-:Y:S01]  /*4df0*/  UPLOP3.LUT UP3, UPT, UPT, UPT, UPT, 0x80, 0x8 ;  /* 0x000000000008789c */ /* 0x000fe20003f6f070 */
[----:B------:R-:W-:Y:S01]  /*4e00*/  LOP3.LUT R13, R13, R0, RZ, 0x3c, !PT ;  /* 0x000000000d0d7212 */ /* 0x000fe200078e3cff */
[----:B------:R-:W-:Y:S01]  /*4e10*/  UIADD3 UR16, UPT, UPT, UR14, UR16, URZ ;  /* 0x000000100e107290 */ /* 0x000fe2000fffe0ff */
[----:B------:R-:W-:Y:S01]  /*4e20*/  SEL R14, R14, RZ, P0 ;  /* 0x000000ff0e0e7207 */ /* 0x000fe20000000000 */
[----:B------:R-:W-:Y:S01]  /*4e30*/  UMOV UR36, UR29 ;  /* 0x0000001d00247c82 */ /* 0x000fe20008000000 */
[----:B------:R-:W-:Y:S01]  /*4e40*/  IMAD.U32 R9, RZ, RZ, UR4 ;  /* 0x00000004ff097e24 */ /* 0x000fe2000f8e00ff */
[----:B------:R-:W-:Y:S04]  /*4e50*/  @!P1 R2UR UR4, R8 ;  /* 0x00000000080492ca */ /* 0x000fe800000e0000 */
[----:B------:R-:W-:Y:S11]  /*4e60*/  @!P1 R2UR UR5, R9 ;  /* 0x00000000090592ca */ /* 0x000ff600000e0000 */
[----:B------:R-:W-:Y:S02]  /*4e70*/  @!UPT UIADD3 URZ, UPT, UPT, URZ, URZ, URZ ;  /* 0x000000fffffff290 */ /* 0x000fe4000fffe0ff */
[----:B------:R2:W-:Y:S01]  /*4e80*/  @!UP0 UTMALDG.3D [UR8], [UR4], desc[UR6] ;  /* 0x00000608040085b4 */ /* 0x0005e20008011000 */
[----:B------:R2:W-:Y:S01]  /*4e90*/  @!P1 SYNCS.ARRIVE.TRANS64.RED.A0TR RZ, [UR21+0x58], R7 ;  /* 0x00005807ffff99a7 */ /* 0x0005e20008300415 */
[----:B------:R-:W-:Y:S01]  /*4ea0*/  SYNCS.ARRIVE.TRANS64.RED.A1T0 RZ, [UR37], RZ ;  /* 0x000000ffffff79a7 */ /* 0x000fe20008100425 */
[----:B------:R-:W-:Y:S05]  /*4eb0*/  BRA.U UP1, `(.L_x_85) ;  /* 0xfffffff101747547 */ /* 0x000fea000b83ffff */
[----:B------:R-:W-:-:S04]  /*4ec0*/  SHF.L.U32 R3, R15, 0x1f, RZ ;  /* 0x0000001f0f037819 */ /* 0x000fc800000006ff */
[----:B------:R-:W3:Y:S02]  /*4ed0*/  SYNCS.PHASECHK.TRANS64.TRYWAIT P0, [UR21+0x60], R3 ;  /* 0x00006003ff0075a7 */ /* 0x000ee40008001115 */
[----:B---3--:R-:W-:Y:S05]  /*4ee0*/  @!P0 BRA `(.L_x_86) ;  /* 0x00000050002c8947 */ /* 0x008fea0003800000 */
.L_x_170:
[----:B------:R-:W4:Y:S02]  /*4ef0*/  SYNCS.PHASECHK.TRANS64.TRYWAIT P0, [UR21+0x68], R3 ;  /* 0x00006803ff0075a7 */ /* 0x000f240008001115 */
[----:B----4-:R-:W-:Y:S05]  /*4f00*/  @!P0 BRA `(.L_x_87) ;  /* 0x00000050003c8947 */ /* 0x010fea0003800000 */
.L_x_172:
[----:B------:R-:W4:Y:S02]  /*4f10*/  SYNCS.PHASECHK.TRANS64.TRYWAIT P0, [UR21+0x70], R3 ;  /* 0x00007003ff0075a7 */ /* 0x000f240008001115 */
[----:B----4-:R-:W-:Y:S05]  /*4f20*/  @!P0 BRA `(.L_x_88) ;  /* 0x00000050004c8947 */ /* 0x010fea0003800000 */
.L_x_174:
[----:B---3--:R-:W-:-:S07]  /*4f30*/  MOV R0, UR21 ;  /* 0x0000001500007c02 */ /* 0x008fce0008000f00 */
.L_x_89:
[----:B---3--:R-:W-:-:S04]  /*4f40*/  SHF.L.U32 R3, R15, 0x1f, RZ ;  /* 0x0000001f0f037819 */ /* 0x008fc800000006ff */
[----:B------:R3:W4:Y:S03]  /*4f50*/  SYNCS.PHASECHK.TRANS64.TRYWAIT P0, [R0+URZ+0x78], R3 ;  /* 0x00007803000075a7 */ /* 0x00072600080011ff */
[----:B----4-:R-:W-:Y:S05]  /*4f60*/  @!P0 NANOSLEEP.SYNCS 0x989680 ;  /* 0x009896800000895d */ /* 0x010fea0003900000 */
[----:B------:R-:W4:Y:S02]  /*4f70*/  @!P0 SYNCS.PHASECHK.TRANS64 P0, [R0+URZ+0x78], R3 ;  /* 0x00007803000085a7 */ /* 0x000f2400080010ff */
[----:B-12-4-:R-:W-:Y:S05]  /*4f80*/  @P0 EXIT ;  /* 0x000000000000094d */ /* 0x016fea0003800000 */
[----:B------:R-:W-:Y:S05]  /*4f90*/  BRA `(.L_x_89) ;  /* 0xfffffffc00e87947 */ /* 0x000fea000383ffff */
.L_x_74:
[----:B------:R-:W-:-:S06]  /*4fa0*/  UISETP.GE.AND UP0, UPT, UR17, 0x4, UPT ;  /* 0x000000041100788c */ /* 0x000fcc000bf06270 */
[----:B------:R-:W-:-:S13]  /*4fb0*/  PLOP3.LUT P0, PT, PT, PT, UP0, 0x80, 0x8 ;  /* 0x000000000008781c */ /* 0x000fda0003f0f008 */
[----:B------:R-:W-:Y:S05]  /*4fc0*/  @!P0 EXIT ;  /* 0x000000000000894d */ /* 0x000fea0003800000 */
[----:B------:R-:W1:Y:S08]  /*4fd0*/  S2UR UR4, SR_CgaCtaId ;  /* 0x00000000000479c3 */ /* 0x000e700000008800 */
[----:B------:R-:W-:Y:S01]  /*4fe0*/  BAR.SYNC.DEFER_BLOCKING 0x6, 0xa0 ;  /* 0x0182800000007b1d */ /* 0x000fe20000010000 */
[C---:B------:R-:W-:Y:S01]  /*4ff0*/  IMAD.SHL.U32 R7, R95.reuse, 0x40, RZ ;  /* 0x000000405f077824 */ /* 0x040fe200078e00ff */
[C---:B------:R-:W-:Y:S01]  /*5000*/  LOP3.LUT R97, R95.reuse, 0x60, RZ, 0xc0, !PT ;  /* 0x000000605f617812 */ /* 0x040fe200078ec0ff */
[----:B------:R-:W-:-:S02]  /*5010*/  IMAD.SHL.U32 R4, R95, 0x20, RZ ;  /* 0x000000205f047824 */ /* 0x000fc400078e00ff */
[----:B------:R-:W-:Y:S02]  /*5020*/  HFMA2 R36, -RZ, RZ, 0, 0 ;  /* 0x00000000ff247431 */ /* 0x000fe400000001ff */
[----:B------:R-:W-:Y:S01]  /*5030*/  IMAD.SHL.U32 R6, R95, 0x2, RZ ;  /* 0x000000025f067824 */ /* 0x000fe200078e00ff */
[----:B------:R-:W-:Y:S01]  /*5040*/  UMOV UR44, 0x400 ;  /* 0x00000400002c7882 */ /* 0x000fe20000000000 */
[----:B------:R-:W2:Y:S01]  /*5050*/  LDC.64 R82, c[0x0][0x8b0] ;  /* 0x00022c00ff527b82 */ /* 0x000ea20000000a00 */
[----:B------:R-:W-:Y:S01]  /*5060*/  LOP3.LUT R5, R7, 0x180, RZ, 0xc0, !PT ;  /* 0x0000018007057812 */ /* 0x000fe200078ec0ff */
[----:B------:R-:W-:Y:S01]  /*5070*/  IMAD.U32 R37, R95, 0x10000, RZ ;  /* 0x000100005f257824 */ /* 0x000fe200078e00ff */
[----:B------:R-:W-:Y:S01]  /*5080*/  LOP3.LUT R4, R4, 0xc00, RZ, 0xc0, !PT ;  /* 0x00000c0004047812 */ /* 0x000fe200078ec0ff */
[----:B------:R-:W-:Y:S01]  /*5090*/  IMAD.MOV.U32 R94, RZ, RZ, RZ ;  /* 0x000000ffff5e7224 */ /* 0x000fe200078e00ff */
[----:B------:R-:W-:Y:S01]  /*50a0*/  LOP3.LUT R6, R5, 0x20, R6, 0xf8, !PT ;  /* 0x0000002005067812 */ /* 0x000fe200078ef806 */
[----:B------:R-:W-:Y:S01]  /*50b0*/  IMAD.SHL.U32 R5, R95, 0x8, RZ ;  /* 0x000000085f057824 */ /* 0x000fe200078e00ff */
[----:B------:R-:W-:Y:S01]  /*50c0*/  LOP3.LUT R4, R4, 0x40, R7, 0xf8, !PT ;  /* 0x0000004004047812 */ /* 0x000fe200078ef807 */
[----:B------:R-:W3:Y:S01]  /*50d0*/  LDC.64 R80, c[0x0][0x8a8] ;  /* 0x00022a00ff507b82 */ /* 0x000ee20000000a00 */
[----:B------:R-:W-:Y:S01]  /*50e0*/  LOP3.LUT R37, R37, 0x600000, RZ, 0xc0, !PT ;  /* 0x0060000025257812 */ /* 0x000fe200078ec0ff */
[----:B------:R-:W-:Y:S01]  /*50f0*/  IMAD.MOV.U32 R89, RZ, RZ, RZ ;  /* 0x000000ffff597224 */ /* 0x000fe200078e00ff */
[----:B------:R-:W-:-:S02]  /*5100*/  LOP3.LUT R95, R95, 0x2, RZ, 0xc0, !PT ;  /* 0x000000025f5f7812 */ /* 0x000fc400078ec0ff */
[----:B------:R-:W-:Y:S02]  /*5110*/  CS2R R92, SRZ ;  /* 0x00000000005c7805 */ /* 0x000fe4000001ff00 */
[----:B------:R-:W-:Y:S01]  /*5120*/  LOP3.LUT R5, R6, 0x30, R5, 0x78, !PT ;  /* 0x0000003006057812 */ /* 0x000fe200078e7805 */
[----:B------:R-:W4:Y:S01]  /*5130*/  LDCU UR57, c[0x0][0x370] ;  /* 0x00006e00ff3977ac */ /* 0x000f220008000800 */
[----:B------:R-:W-:Y:S01]  /*5140*/  LOP3.LUT R4, R4, 0x200, R7, 0xf8, !PT ;  /* 0x0000020004047812 */ /* 0x000fe200078ef807 */
[----:B------:R-:W-:Y:S01]  /*5150*/  IMAD.MOV R90, RZ, RZ, -R95 ;  /* 0x000000ffff5a7224 */ /* 0x000fe200078e0a5f */
[----:B------:R-:W-:Y:S01]  /*5160*/  MOV R91, RZ ;  /* 0x000000ff005b7202 */ /* 0x000fe20000000f00 */
[----:B-1----:R-:W-:Y:S01]  /*5170*/  ULEA UR44, UR4, UR44, 0x18 ;  /* 0x0000002c042c7291 */ /* 0x002fe2000f8ec0ff */
[----:B------:R-:W-:Y:S01]  /*5180*/  LOP3.LUT R84, R4, R5, RZ, 0xfc, !PT ;  /* 0x0000000504547212 */ /* 0x000fe200078efcff */
[----:B------:R-:W1:Y:S02]  /*5190*/  LDCU.64 UR62, c[0x0][0x348] ;  /* 0x00006900ff3e77ac */ /* 0x000e640008000a00 */
[----:B------:R-:W-:-:S02]  /*51a0*/  UIADD3 UR4, UPT, UPT, UR44, 0x4200, URZ ;  /* 0x000042002c047890 */ /* 0x000fc4000fffe0ff */
[----:B------:R-:W-:-:S03]  /*51b0*/  UIADD3 UR5, UPT, UPT, UR44, 0x200, URZ ;  /* 0x000002002c057890 */ /* 0x000fc6000fffe0ff */
[----:B------:R-:W4:Y:S01]  /*51c0*/  LDS R0, [UR44+0x140] ;  /* 0x0001402cff007984 */ /* 0x000f220008000800 */
[----:B------:R-:W1:Y:S01]  /*51d0*/  LDCU UR43, c[0x0][0xb0c] ;  /* 0x00016180ff2b77ac */ /* 0x000e620008000800 */
[----:B------:R-:W-:Y:S02]  /*51e0*/  IMAD.U32 R96, RZ, RZ, UR4 ;  /* 0x00000004ff607e24 */ /* 0x000fe4000f8e00ff */
[----:B------:R-:W-:Y:S01]  /*51f0*/  IMAD.U32 R98, RZ, RZ, UR5 ;  /* 0x00000005ff627e24 */ /* 0x000fe2000f8e00ff */
[----:B------:R-:W1:Y:S01]  /*5200*/  LDCU UR39, c[0x0][0xb30] ;  /* 0x00016600ff2777ac */ /* 0x000e620008000800 */
[----:B------:R-:W1:Y:S01]  /*5210*/  LDCU.64 UR46, c[0x0][0x888] ;  /* 0x00011100ff2e77ac */ /* 0x000e620008000a00 */
[----:B------:R-:W1:Y:S01]  /*5220*/  LDCU.64 UR40, c[0x0][0xb28] ;  /* 0x00016500ff2877ac */ /* 0x000e620008000a00 */
[----:B------:R-:W1:Y:S01]  /*5230*/  LDCU.64 UR60, c[0x0][0x890] ;  /* 0x00011200ff3c77ac */ /* 0x000e620008000a00 */
[----:B------:R-:W1:Y:S01]  /*5240*/  LDCU.128 UR52, c[0x0][0xb10] ;  /* 0x00016200ff3477ac */ /* 0x000e620008000c00 */
[----:B------:R-:W1:Y:S02]  /*5250*/  LDCU UR56, c[0x0][0x374] ;  /* 0x00006e80ff3877ac */ /* 0x000e640008000800 */
[----:B-1234-:R-:W-:-:S07]  /*5260*/  IMAD.IADD R37, R0, 0x1, R37 ;  /* 0x0000000100257824 */ /* 0x01efce00078e0225 */
.L_x_131:
[C---:B------:R-:W-:Y:S02]  /*5270*/  LEA R3, R89.reuse, UR44, 0x3 ;  /* 0x0000002c59037c11 */ /* 0x040fe4000f8e18ff */
[----:B------:R-:W-:Y:S02]  /*5280*/  SHF.L.U32 R0, R92, 0x1f, RZ ;  /* 0x0000001f5c007819 */ /* 0x000fe400000006ff */
[----:B------:R-:W-:Y:S02]  /*5290*/  LEA R5, R89, UR44, 0x4 ;  /* 0x0000002c59057c11 */ /* 0x000fe4000f8e20ff */
[----:B-1----:R-:W1:Y:S02]  /*52a0*/  SYNCS.PHASECHK.TRANS64.TRYWAIT P0, [R3+URZ+0x90], R0 ;  /* 0x00009000030075a7 */ /* 0x002e6400080011ff */
[----:B-1----:R-:W-:Y:S05]  /*52b0*/  @!P0 BRA `(.L_x_90) ;  /* 0x0000004c00808947 */ /* 0x002fea0003800000 */
.L_x_175:
        /* <DEDUP_REMOVED lines=11> */
[----:B------:R-:W-:Y:S01]  /*5370*/  PLOP3.LUT P0, PT, PT, PT, UP1, 0x80, 0x8 ;  /* 0x000000000008781c */ /* 0x000fe20003f0f018 */
[----:B------:R-:W-:Y:S11]  /*5380*/  UP2UR UR45, UPR, URZ, 0x2 ;  /* 0x00000002ff2d7883 */ /* 0x000ff60008000000 */
[----:B------:R-:W-:Y:S01]  /*5390*/  @!UPT UIADD3 URZ, UPT, UPT, URZ, URZ, URZ ;  /* 0x000000fffffff290 */ /* 0x000fe2000fffe0ff */
[----:B-1----:R-:W-:Y:S02]  /*53a0*/  @P0 SHF.R.U32.HI R0, RZ, 0x10, R5 ;  /* 0x00000010ff000819 */ /* 0x002fe40000011605 */
        /* <DEDUP_REMOVED lines=12> */
[----:B------:R-:W2:Y:S01]  /*5470*/  LDCU UR12, c[0x0][0xb20] ;  /* 0x00016400ff0c77ac */ /* 0x000ea20008000800 */
[----:B------:R-:W-:Y:S02]  /*5480*/  UIMAD.WIDE.U32 UR4, UR56, UR55, URZ ;  /* 0x00000037380472a5 */ /* 0x000fe4000f8e00ff */
[----:B------:R-:W-:Y:S02]  /*5490*/  UIMAD.WIDE.U32 UR6, UR57, UR52, URZ ;  /* 0x00000034390672a5 */ /* 0x000fe4000f8e00ff */
[----:B------:R-:W-:Y:S02]  /*54a0*/  UISETP.NE.AND UP0, UPT, UR54, 0x1, UPT ;  /* 0x000000013600788c */ /* 0x000fe4000bf05270 */
[----:B------:R-:W-:Y:S02]  /*54b0*/  UIMAD.WIDE.U32 UR8, UR37, UR55, URZ ;  /* 0x00000037250872a5 */ /* 0x000fe4000f8e00ff */
[----:B------:R-:W-:Y:S02]  /*54c0*/  UIMAD.WIDE.U32 UR10, UR38, UR52, URZ ;  /* 0x00000034260a72a5 */ /* 0x000fe4000f8e00ff */
[----:B------:R-:W-:Y:S02]  /*54d0*/  UISETP.NE.AND UP1, UPT, UR43, 0x1, UPT ;  /* 0x000000012b00788c */ /* 0x000fe4000bf25270 */
[----:B------:R-:W-:Y:S01]  /*54e0*/  UISETP.NE.AND UP2, UPT, UR42, 0x1, UPT ;  /* 0x000000012a00788c */ /* 0x000fe2000bf45270 */
[----:B------:R-:W-:Y:S02]  /*54f0*/  UMOV UR4, UR5 ;  /* 0x0000000500047c82 */ /* 0x000fe40008000000 */
[----:B--2---:R-:W-:Y:S03]  /*5500*/  USHF.R.U32.HI UR5, URZ, UR12, UR4 ;  /* 0x0000000cff057299 */ /* 0x004fe60008011604 */
[----:B------:R-:W-:Y:S02]  /*5510*/  UMOV UR4, UR7 ;  /* 0x0000000700047c82 */ /* 0x000fe40008000000 */
[----:B------:R-:W-:Y:S02]  /*5520*/  USHF.R.U32.HI UR7, URZ, UR53, UR4 ;  /* 0x00000035ff077299 */ /* 0x000fe40008011604 */
[----:B------:R-:W-:Y:S02]  /*5530*/  USEL UR4, UR56, UR5, !UP0 ;  /* 0x0000000538047287 */ /* 0x000fe4000c000000 */
[----:B------:R-:W-:Y:S01]  /*5540*/  USEL UR7, UR57, UR7, !UP1 ;  /* 0x0000000739077287 */ /* 0x000fe2000c800000 */
[----:B------:R-:W-:Y:S01]  /*5550*/  UMOV UR5, UR9 ;  /* 0x0000000900057c82 */ /* 0x000fe20008000000 */
[----:B------:R-:W-:Y:S02]  /*5560*/  UIMAD.WIDE.U32 UR8, UR4, UR40, URZ ;  /* 0x00000028040872a5 */ /* 0x000fe4000f8e00ff */
[----:B------:R-:W-:Y:S03]  /*5570*/  USHF.R.U32.HI UR6, URZ, UR12, UR5 ;  /* 0x0000000cff067299 */ /* 0x000fe60008011605 */
[----:B------:R-:W-:Y:S01]  /*5580*/  UMOV UR5, UR11 ;  /* 0x0000000b00057c82 */ /* 0x000fe20008000000 */
[----:B------:R-:W-:Y:S02]  /*5590*/  UIMAD.WIDE.U32 UR10, UR7, UR40, URZ ;  /* 0x00000028070a72a5 */ /* 0x000fe4000f8e00ff */
[----:B------:R-:W-:Y:S02]  /*55a0*/  USHF.R.U32.HI UR12, URZ, UR53, UR5 ;  /* 0x00000035ff0c7299 */ /* 0x000fe40008011605 */
[----:B------:R-:W-:Y:S01]  /*55b0*/  USEL UR6, UR37, UR6, !UP0 ;  /* 0x0000000625067287 */ /* 0x000fe2000c000000 */
[----:B------:R-:W-:Y:S02]  /*55c0*/  UMOV UR5, UR9 ;  /* 0x0000000900057c82 */ /* 0x000fe40008000000 */
[----:B------:R-:W-:Y:S01]  /*55d0*/  UMOV UR10, UR11 ;  /* 0x0000000b000a7c82 */ /* 0x000fe20008000000 */
[----:B------:R-:W-:Y:S02]  /*55e0*/  @UP2 USHF.R.U32.HI UR4, URZ, UR41, UR5 ;  /* 0x00000029ff042299 */ /* 0x000fe40008011605 */
[----:B------:R-:W-:Y:S02]  /*55f0*/  @UP2 USHF.R.U32.HI UR7, URZ, UR41, UR10 ;  /* 0x00000029ff072299 */ /* 0x000fe4000801160a */
[----:B------:R-:W-:Y:S02]  /*5600*/  UIMAD UR4, UR42, UR4, URZ ;  /* 0x000000042a0472a4 */ /* 0x000fe4000f8e02ff */
        /* <DEDUP_REMOVED lines=8> */
[----:B------:R-:W-:Y:S02]  /*5690*/  USEL UR11, UR6, UR4, !UP2 ;  /* 0x00000004060b7287 */ /* 0x000fe4000d000000 */
[----:B------:R-:W-:Y:S02]  /*56a0*/  UIADD3 UR8, UPT, UPT, -UR5, URZ, URZ ;  /* 0x000000ff05087290 */ /* 0x000fe4000fffe1ff */
[----:B------:R-:W-:Y:S01]  /*56b0*/  UIADD3 UR10, UPT, UPT, -UR11, URZ, URZ ;  /* 0x000000ff0b0a7290 */ /* 0x000fe2000fffe1ff */
[----:B------:R-:W-:Y:S01]  /*56c0*/  @!UP0 UMOV UR4, UR9 ;  /* 0x0000000900048c82 */ /* 0x000fe20008000000 */
[----:B------:R-:W-:Y:S02]  /*56d0*/  UIADD3 UR9, UPT, UPT, -UR6, URZ, URZ ;  /* 0x000000ff06097290 */ /* 0x000fe4000fffe1ff */
[----:B------:R-:W-:Y:S02]  /*56e0*/  @!UP0 USHF.R.U32.HI UR4, URZ, UR41, UR4 ;  /* 0x00000029ff048299 */ /* 0x000fe40008011604 */
[----:B------:R-:W-:Y:S02]  /*56f0*/  UIMAD UR10, UR42, UR10, UR6 ;  /* 0x0000000a2a0a72a4 */ /* 0x000fe4000f8e0206 */
[----:B------:R-:W-:Y:S04]  /*5700*/  @!UP0 USEL UR4, UR5, UR4, !UP2 ;  /* 0x0000000405048287 */ /* 0x000fe8000d000000 */
[----:B------:R-:W-:Y:S02]  /*5710*/  @!UP0 UIMAD UR10, UR7, UR10, UR4 ;  /* 0x0000000a070a82a4 */ /* 0x000fe4000f8e0204 */
[----:B------:R-:W-:Y:S02]  /*5720*/  @!UP0 UIADD3 UR11, UPT, UPT, UR11, -UR4, URZ ;  /* 0x800000040b0b8290 */ /* 0x000fe4000fffe0ff */
[----:B------:R-:W-:Y:S02]  /*5730*/  UIMAD UR7, UR43, UR8, UR38 ;  /* 0x000000082b0772a4 */ /* 0x000fe4000f8e0226 */
[----:B------:R-:W-:Y:S02]  /*5740*/  @!UP0 UIMAD UR6, UR11, UR42, UR5 ;  /* 0x0000002a0b0682a4 */ /* 0x000fe4000f8e0205 */
[----:B------:R-:W-:Y:S01]  /*5750*/  UIMAD UR4, UR54, UR9, UR37 ;  /* 0x00000009360472a4 */ /* 0x000fe2000f8e0225 */
[----:B------:R-:W-:Y:S02]  /*5760*/  @!UP0 UMOV UR5, UR10 ;  /* 0x0000000a00058c82 */ /* 0x000fe40008000000 */
[----:B------:R-:W-:Y:S02]  /*5770*/  UIMAD UR38, UR5, UR43, UR7 ;  /* 0x0000002b052672a4 */ /* 0x000fe4000f8e0207 */
[----:B------:R-:W-:Y:S11]  /*5780*/  UIMAD UR37, UR6, UR54, UR4 ;  /* 0x00000036062572a4 */ /* 0x000ff6000f8e0204 */
[----:B------:R-:W-:Y:S01]  /*5790*/  @!UPT UIADD3 URZ, UPT, UPT, URZ, URZ, URZ ;  /* 0x000000fffffff290 */ /* 0x000fe2000fffe0ff */
.L_x_91:
[----:B------:R-:W-:Y:S01]  /*57a0*/  UISETP.NE.AND UP0, UPT, UR39, 0x1, UPT ;  /* 0x000000012700788c */ /* 0x000fe2000bf05270 */
[----:B------:R-:W-:Y:S01]  /*57b0*/  IADD3 R89, PT, PT, R89, 0x1, RZ ;  /* 0x0000000159597810 */ /* 0x000fe20007ffe0ff */
[----:B------:R-:W-:Y:S02]  /*57c0*/  UIADD3 UR11, UPT, UPT, UR44, 0x200, URZ ;  /* 0x000002002c0b7890 */ /* 0x000fe4000fffe0ff */
[----:B------:R-:W-:Y:S02]  /*57d0*/  USHF.L.U32 UR50, UR16, 0x6, URZ ;  /* 0x0000000610327899 */ /* 0x000fe400080006ff */
[----:B------:R-:W-:Y:S05]  /*57e0*/  USHF.L.U32 UR49, UR20, 0x8, URZ ;  /* 0x0000000814317899 */ /* 0x000fea00080006ff */
[----:B------:R-:W2:Y:S01]  /*57f0*/  @!UP0 LDCU.128 UR12, c[0x0][0xb10] ;  /* 0x00016200ff0c87ac */ /* 0x000ea20008000c00 */
[----:B------:R-:W3:Y:S01]  /*5800*/  @!UP0 LDCU UR5, c[0x0][0xb0c] ;  /* 0x00016180ff0587ac */ /* 0x000ee20008000800 */
[----:B------:R-:W4:Y:S01]  /*5810*/  @!UP0 LDCU UR10, c[0x0][0xb20] ;  /* 0x00016400ff0a87ac */ /* 0x000f220008000800 */
[----:B--2---:R-:W-:Y:S02]  /*5820*/  UIMAD.WIDE.U32 UR8, UR38, UR12, URZ ;  /* 0x0000000c260872a5 */ /* 0x004fe4000f8e00ff */
[----:B------:R-:W-:Y:S02]  /*5830*/  UIMAD.WIDE.U32 UR6, UR37, UR15, URZ ;  /* 0x0000000f250672a5 */ /* 0x000fe4000f8e00ff */
[----:B------:R-:W-:Y:S03]  /*5840*/  @!UP0 UISETP.NE.AND UP1, UPT, UR14, 0x1, UPT ;  /* 0x000000010e00888c */ /* 0x000fe6000bf25270 */
[----:B------:R-:W-:Y:S01]  /*5850*/  @!UP0 UMOV UR4, UR9 ;  /* 0x0000000900048c82 */ /* 0x000fe20008000000 */
[----:B---3--:R-:W-:Y:S02]  /*5860*/  @!UP0 UISETP.NE.AND UP2, UPT, UR5, 0x1, UPT ;  /* 0x000000010500888c */ /* 0x008fe4000bf45270 */
[----:B------:R-:W-:Y:S01]  /*5870*/  @!UP0 USHF.R.U32.HI UR4, URZ, UR13, UR4 ;  /* 0x0000000dff048299 */ /* 0x000fe20008011604 */
[----:B------:R-:W-:Y:S02]  /*5880*/  @!UP0 UMOV UR6, UR7 ;  /* 0x0000000700068c82 */ /* 0x000fe40008000000 */
[----:B----4-:R-:W-:Y:S02]  /*5890*/  @!UP0 USHF.R.U32.HI UR6, URZ, UR10, UR6 ;  /* 0x0000000aff068299 */ /* 0x010fe40008011606 */
[----:B------:R-:W-:Y:S02]  /*58a0*/  @!UP0 USEL UR7, UR38, UR4, !UP2 ;  /* 0x0000000426078287 */ /* 0x000fe4000d000000 */
[----:B------:R-:W-:Y:S04]  /*58b0*/  @!UP0 USEL UR6, UR37, UR6, !UP1 ;  /* 0x0000000625068287 */ /* 0x000fe8000c800000 */
[----:B------:R-:W-:Y:S02]  /*58c0*/  @!UP0 UIADD3 UR4, UPT, UPT, -UR7, UR6, URZ ;  /* 0x0000000607048290 */ /* 0x000fe4000fffe1ff */
[----:B------:R-:W-:Y:S02]  /*58d0*/  @!UP0 UIADD3 UR6, UPT, UPT, UR7, -UR6, URZ ;  /* 0x8000000607068290 */ /* 0x000fe4000fffe0ff */
[----:B------:R-:W-:Y:S02]  /*58e0*/  @!UP0 UIMAD UR38, UR4, UR5, UR38 ;  /* 0x00000005042682a4 */ /* 0x000fe4000f8e0226 */
[----:B------:R-:W-:Y:S02]  /*58f0*/  @!UP0 UIMAD UR37, UR6, UR14, UR37 ;  /* 0x0000000e062582a4 */ /* 0x000fe4000f8e0225 */
[----:B------:R-:W-:Y:S09]  /*5900*/  ULOP3.LUT UP0, URZ, UR11, 0x1b0, URZ, 0xc0, !UPT ;  /* 0x000001b00bff7892 */ /* 0x000ff2000f80c0ff */
[----:B------:R-:W-:Y:S05]  /*5910*/  BRA.U !UP0, `(.L_x_92) ;  /* 0x0000000108407547 */ /* 0x000fea000b800000 */
[----:B------:R-:W2:Y:S01]  /*5920*/  LDCU.64 UR8, c[0x4][0x88] ;  /* 0x01001100ff0877ac */ /* 0x000ea20008000a00 */
[----:B------:R-:W-:Y:S01]  /*5930*/  MOV R3, 0x0 ;  /* 0x0000000000037802 */ /* 0x000fe20000000f00 */
[----:B------:R-:W-:Y:S02]  /*5940*/  HFMA2 R12, -RZ, RZ, 0, 5.9604644775390625e-08 ;  /* 0x00000001ff0c7431 */ /* 0x000fe400000001ff */
[----:B------:R-:W-:Y:S02]  /*5950*/  IMAD.MOV.U32 R8, RZ, RZ, 0x70 ;  /* 0x00000070ff087424 */ /* 0x000fe400078e00ff */
[----:B------:R-:W-:Y:S01]  /*5960*/  IMAD.MOV.U32 R13, RZ, RZ, RZ ;  /* 0x000000ffff0d7224 */ /* 0x000fe200078e00ff */
[----:B------:R-:W3:Y:S01]  /*5970*/  LDCU.64 UR6, c[0x4][0x90] ;  /* 0x01001200ff0677ac */ /* 0x000ee20008000a00 */
[----:B------:R-:W4:Y:S01]  /*5980*/  LDC.64 R2, c[0x4][R3] ;  /* 0x0100000003027b82 */ /* 0x000f220000000a00 */
[----:B------:R-:W1:Y:S01]  /*5990*/  LDCU.64 UR4, c[0x4][0x8] ;  /* 0x01000100ff0477ac */ /* 0x000e620008000a00 */
[----:B--2---:R-:W-:Y:S01]  /*59a0*/  MOV R5, UR9 ;  /* 0x0000000900057c02 */ /* 0x004fe20008000f00 */
[----:B------:R-:W-:Y:S01]  /*59b0*/  IMAD.U32 R4, RZ, RZ, UR8 ;  /* 0x00000008ff047e24 */ /* 0x000fe2000f8e00ff */
[----:B---3--:R-:W-:Y:S01]  /*59c0*/  MOV R7, UR7 ;  /* 0x0000000700077c02 */ /* 0x008fe20008000f00 */
[----:B------:R-:W-:Y:S01]  /*59d0*/  IMAD.U32 R6, RZ, RZ, UR6 ;  /* 0x00000006ff067e24 */ /* 0x000fe2000f8e00ff */
[----:B-1----:R-:W-:Y:S01]  /*59e0*/  MOV R11, UR5 ;  /* 0x00000005000b7c02 */ /* 0x002fe20008000f00 */
[----:B------:R-:W-:Y:S02]  /*59f0*/  IMAD.U32 R10, RZ, RZ, UR4 ;  /* 0x00000004ff0a7e24 */ /* 0x000fe4000f8e00ff */
[----:B------:R-:W-:Y:S07]  /*5a00*/  LEPC R20, `(.L_x_92) ;  /* 0x000000001014794e */ /* 0x000fee0000000000 */
[----:B----45:R-:W-:Y:S05]  /*5a10*/  CALL.ABS.NOINC R2 ;  /* 0x0000000002007343 */ /* 0x030fea0003c00000 */
.L_x_92:
[----:B------:R-:W-:Y:S01]  /*5a20*/  LOP3.LUT P0, RZ, R96, 0x1b0, RZ, 0xc0, !PT ;  /* 0x000001b060ff7812 */ /* 0x000fe2000780c0ff */
[----:B------:R-:W-:Y:S11]  /*5a30*/  BSSY.RECONVERGENT B6, `(.L_x_93) ;  /* 0x0000013000067945 */ /* 0x000ff60003800200 */
[----:B------:R-:W-:Y:S01]  /*5a40*/  @!UPT UIADD3 URZ, UPT, UPT, URZ, URZ, URZ ;  /* 0x000000fffffff290 */ /* 0x000fe2000fffe0ff */
[----:B------:R-:W-:Y:S05]  /*5a50*/  @!P0 BRA `(.L_x_94) ;  /* 0x0000000000408947 */ /* 0x000fea0003800000 */
        /* <DEDUP_REMOVED lines=16> */
.L_x_94:
[----:B------:R-:W-:Y:S05]  /*5b60*/  BSYNC.RECONVERGENT B6 ;  /* 0x0000000000067941 */ /* 0x000fea0003800200 */
.L_x_93:
[----:B------:R-:W-:Y:S01]  /*5b70*/  R2UR UR4, R88 ;  /* 0x00000000580472ca */ /* 0x000fe200000e0000 */
[----:B------:R-:W-:Y:S01]  /*5b80*/  UISETP.NE.U32.AND UP0, UPT, UR60, URZ, UPT ;  /* 0x000000ff3c00728c */ /* 0x000fe2000bf05070 */
[----:B------:R-:W-:Y:S02]  /*5b90*/  ISETP.NE.U32.AND P4, PT, R82, RZ, PT ;  /* 0x000000ff5200720c */ /* 0x000fe40003f85070 */
[----:B------:R-:W-:Y:S01]  /*5ba0*/  ISETP.NE.U32.AND P2, PT, RZ, UR46, PT ;  /* 0x0000002eff007c0c */ /* 0x000fe2000bf45070 */
[----:B------:R-:W-:Y:S01]  /*5bb0*/  UISETP.NE.AND.EX UP1, UPT, UR61, URZ, UPT, UP0 ;  /* 0x000000ff3d00728c */ /* 0x000fe2000bf25300 */
[----:B------:R-:W-:Y:S01]  /*5bc0*/  ISETP.NE.AND.EX P4, PT, R83, RZ, PT, P4 ;  /* 0x000000ff5300720c */ /* 0x000fe20003f85340 */
[----:B------:R-:W-:Y:S01]  /*5bd0*/  UPLOP3.LUT UP0, UPT, UPT, UPT, UPT, 0x40, 0x4 ;  /* 0x000000000004789c */ /* 0x000fe20003f0e870 */
[----:B------:R-:W-:Y:S05]  /*5be0*/  ISETP.NE.AND.EX P2, PT, RZ, UR47, PT, P2 ;  /* 0x0000002fff007c0c */ /* 0x000fea000bf45320 */
[----:B------:R-:W-:Y:S06]  /*5bf0*/  UISETP.NE.AND UP2, UPT, UR4, URZ, UPT ;  /* 0x000000ff0400728c */ /* 0x000fec000bf45270 */
[----:B------:R-:W-:Y:S05]  /*5c00*/  PLOP3.LUT P1, PT, PT, PT, UP2, 0x80, 0x8 ;  /* 0x000000000008781c */ /* 0x000fea0003f2f028 */
[----:B------:R-:W-:Y:S06]  /*5c10*/  @UP2 UPLOP3.LUT UP0, UPT, UPT, UPT, UP1, 0x80, 0x8 ;  /* 0x000000000008289c */ /* 0x000fec0003f0f010 */
[----:B------:R-:W-:Y:S01]  /*5c20*/  PLOP3.LUT P0, PT, PT, PT, UP0, 0x80, 0x8 ;  /* 0x000000000008781c */ /* 0x000fe20003f0f008 */
[----:B------:R-:W-:Y:S01]  /*5c30*/  @!UPT UIADD3 URZ, UPT, UPT, URZ, URZ, URZ ;  /* 0x000000fffffff290 */ /* 0x000fe2000fffe0ff */
[----:B------:R-:W-:Y:S11]  /*5c40*/  BRA.U !UP1, `(.L_x_95) ;  /* 0x00000001093c7547 */ /* 0x000ff6000b800000 */
[----:B------:R-:W-:Y:S01]  /*5c50*/  UISETP.NE.U32.AND UP0, UPT, UR46, URZ, UPT ;  /* 0x000000ff2e00728c */ /* 0x000fe2000bf05070 */
[----:B-1----:R-:W-:Y:S01]  /*5c60*/  HFMA2 R0, -RZ, RZ, 0, 5.9604644775390625e-08 ;  /* 0x00000001ff007431 */ /* 0x002fe200000001ff */
[----:B------:R-:W1:Y:S01]  /*5c70*/  LDCU.64 UR8, c[0x0][0x358] ;  /* 0x00006b00ff0877ac */ /* 0x000e620008000a00 */
[----:B------:R-:W-:Y:S01]  /*5c80*/  IMAD.MOV.U32 R85, RZ, RZ, 0x1 ;  /* 0x00000001ff557424 */ /* 0x000fe200078e00ff */
[----:B------:R-:W-:Y:S06]  /*5c90*/  UISETP.NE.AND.EX UP0, UPT, UR47, URZ, UPT, UP0 ;  /* 0x000000ff2f00728c */ /* 0x000fec000bf05300 */
[----:B------:R-:W-:Y:S05]  /*5ca0*/  PLOP3.LUT P3, PT, PT, PT, UP0, 0x80, 0x8 ;  /* 0x000000000008781c */ /* 0x000fea0003f6f008 */
[----:B------:R-:W2:Y:S01]  /*5cb0*/  @UP0 LDCU.64 UR4, c[0x0][0x888] ;  /* 0x00011100ff0407ac */ /* 0x000ea20008000a00 */
[----:B------:R-:W-:Y:S07]  /*5cc0*/  @UP0 UIMAD UR6, UR36, UR60, URZ ;  /* 0x0000003c240602a4 */ /* 0x000fee000f8e02ff */
[----:B------:R-:W-:Y:S01]  /*5cd0*/  @!P3 PRMT R85, R0, 0x7610, R85 ;  /* 0x000076100055b816 */ /* 0x000fe20000000055 */
[----:B--2---:R-:W-:Y:S06]  /*5ce0*/  @UP0 UIMAD.WIDE UR4, UR6, 0x4, UR4 ;  /* 0x00000004060408a5 */ /* 0x004fec000f8e0204 */
[----:B------:R-:W-:Y:S01]  /*5cf0*/  IMAD.U32 R2, RZ, RZ, UR4 ;  /* 0x00000004ff027e24 */ /* 0x000fe2000f8e00ff */
[----:B------:R-:W-:Y:S04]  /*5d00*/  MOV R3, UR5 ;  /* 0x0000000500037c02 */ /* 0x000fe80008000f00 */
[----:B------:R-:W2:Y:S01]  /*5d10*/  @!UP0 LDCU UR4, c[0x0][0x880] ;  /* 0x00011000ff0487ac */ /* 0x000ea20008000800 */
[----:B-1---5:R3:W5:Y:S02]  /*5d20*/  @P3 LDG.E R41, desc[UR8][R2.64] ;  /* 0x0000000802293981 */ /* 0x022764000c1e1900 */
[----:B--23--:R-:W-:Y:S02]  /*5d30*/  @!P3 IMAD.U32 R41, RZ, RZ, UR4 ;  /* 0x00000004ff29be24 */ /* 0x00cfe4000f8e00ff */
.L_x_95:
[----:B------:R-:W-:Y:S05]  /*5d40*/  @!P4 BRA `(.L_x_96) ;  /* 0x000000000024c947 */ /* 0x000fea0003800000 */
[----:B------:R-:W-:Y:S01]  /*5d50*/  ISETP.NE.U32.AND P3, PT, R80, RZ, PT ;  /* 0x000000ff5000720c */ /* 0x000fe20003f65070 */
[----:B------:R-:W2:Y:S03]  /*5d60*/  LDCU.64 UR4, c[0x0][0x358] ;  /* 0x00006b00ff0477ac */ /* 0x000ea60008000a00 */
[----:B------:R-:W-:Y:S11]  /*5d70*/  ISETP.NE.AND.EX P3, PT, R81, RZ, PT, P3 ;  /* 0x000000ff5100720c */ /* 0x000ff60003f65330 */
[----:B------:R-:W-:Y:S02]  /*5d80*/  @!UPT UIADD3 URZ, UPT, UPT, URZ, URZ, URZ ;  /* 0x000000fffffff290 */ /* 0x000fe4000fffe0ff */
[----:B------:R-:W3:Y:S01]  /*5d90*/  @P3 LDC.64 R2, c[0x0][0x8a8] ;  /* 0x00022a00ff023b82 */ /* 0x000ee20000000a00 */
[----:B-1----:R-:W-:Y:S04]  /*5da0*/  @P3 IMAD R0, R82, UR36, RZ ;  /* 0x0000002452003c24 */ /* 0x002fe8000f8e02ff */
[----:B---3--:R-:W-:Y:S05]  /*5db0*/  @P3 IMAD.WIDE R2, R0, 0x4, R2 ;  /* 0x0000000400023825 */ /* 0x008fea00078e0202 */
[----:B--2--5:R2:W5:Y:S02]  /*5dc0*/  @P3 LDG.E R38, desc[UR4][R2.64] ;  /* 0x0000000402263981 */ /* 0x024564000c1e1900 */
[----:B--2---:R-:W3:Y:S02]  /*5dd0*/  @!P3 LDC R38, c[0x0][0x8a0] ;  /* 0x00022800ff26bb82 */ /* 0x004ee40000000800 */
.L_x_96:
[----:B-----5:R-:W-:Y:S01]  /*5de0*/  FSETP.NEU.AND P4, PT, R41, RZ, PT ;  /* 0x000000ff2900720b */ /* 0x020fe20003f8d000 */
[----:B------:R-:W-:Y:S01]  /*5df0*/  BSSY B1, `(.L_x_97) ;  /* 0x0000042000017945 */ /* 0x000fe20003800000 */
[----:B------:R-:W-:Y:S01]  /*5e00*/  SEL R6, RZ, 0xffffffff, P2 ;  /* 0xffffffffff067807 */ /* 0x000fe20001000000 */
[----:B------:R-:W-:Y:S01]  /*5e10*/  IMAD.MOV.U32 R100, RZ, RZ, 0x1 ;  /* 0x00000001ff647424 */ /* 0x000fe200078e00ff */
[----:B------:R-:W-:Y:S02]  /*5e20*/  LOP3.LUT P3, RZ, R85, 0xff, RZ, 0xc0, !PT ;  /* 0x000000ff55ff7812 */ /* 0x000fe4000786c0ff */
[----:B------:R-:W-:Y:S02]  /*5e30*/  CS2R R78, SRZ ;  /* 0x00000000004e7805 */ /* 0x000fe4000001ff00 */
[----:B------:R-:W-:Y:S02]  /*5e40*/  @P1 SEL R3, RZ, 0xffffffff, P4 ;  /* 0xffffffffff031807 */ /* 0x000fe40002000000 */
[----:B------:R-:W-:Y:S02]  /*5e50*/  CS2R R76, SRZ ;  /* 0x00000000004c7805 */ /* 0x000fe4000001ff00 */
[----:B------:R-:W-:Y:S02]  /*5e60*/  LEA R2, R93, UR44, 0x3 ;  /* 0x0000002c5d027c11 */ /* 0x000fe4000f8e18ff */
[----:B------:R-:W-:Y:S02]  /*5e70*/  CS2R R74, SRZ ;  /* 0x00000000004a7805 */ /* 0x000fe4000001ff00 */
[----:B------:R-:W-:Y:S02]  /*5e80*/  @P0 SEL R3, R6, R3, !P3 ;  /* 0x0000000306030207 */ /* 0x000fe40005800000 */
[----:B------:R-:W-:Y:S02]  /*5e90*/  CS2R R72, SRZ ;  /* 0x0000000000487805 */ /* 0x000fe4000001ff00 */
[----:B------:R-:W-:Y:S02]  /*5ea0*/  LEA R71, R36, UR44, 0x3 ;  /* 0x0000002c24477c11 */ /* 0x000fe4000f8e18ff */
[----:B------:R-:W-:Y:S02]  /*5eb0*/  @P1 LOP3.LUT R3, R3, 0x1, RZ, 0xc0, !PT ;  /* 0x0000000103031812 */ /* 0x000fe400078ec0ff */
[----:B------:R-:W-:Y:S02]  /*5ec0*/  SHF.L.U32 R4, R94, 0x1f, RZ ;  /* 0x0000001f5e047819 */ /* 0x000fe400000006ff */
[----:B------:R-:W-:Y:S02]  /*5ed0*/  ISETP.NE.U32.OR P6, PT, R3, 0x1, !P1 ;  /* 0x000000010300780c */ /* 0x000fe40004fc5470 */
[----:B------:R-:W-:Y:S02]  /*5ee0*/  PLOP3.LUT P2, PT, PT, PT, UP1, 0x80, 0x8 ;  /* 0x000000000008781c */ /* 0x000fe40003f4f018 */
[----:B------:R-:W-:Y:S02]  /*5ef0*/  LEA.HI R39, R36, R36, RZ, 0x1 ;  /* 0x0000002424277211 */ /* 0x000fe400078f08ff */
[----:B------:R-:W-:Y:S02]  /*5f00*/  SEL R3, RZ, 0xffffffff, P4 ;  /* 0xffffffffff037807 */ /* 0x000fe40002000000 */
[----:B------:R-:W-:Y:S01]  /*5f10*/  P2R R102, PR, RZ, 0x40 ;  /* 0x00000040ff667803 */ /* 0x000fe20000000000 */
[C---:B-1----:R-:W-:Y:S01]  /*5f20*/  IMAD.SHL.U32 R0, R39.reuse, 0x80, RZ ;  /* 0x0000008027007824 */ /* 0x042fe200078e00ff */
[----:B------:R-:W-:Y:S03]  /*5f30*/  LOP3.LUT R39, R39, 0xffe, RZ, 0xc0, !PT ;  /* 0x00000ffe27277812 */ /* 0x000fe600078ec0ff */
[----:B------:R-:W-:Y:S02]  /*5f40*/  @P6 SHF.L.U32 R5, R91, 0x1f, RZ ;  /* 0x0000001f5b056819 */ /* 0x000fe400000006ff */
[----:B------:R-:W-:Y:S01]  /*5f50*/  @P2 SEL R3, R6, R3, !P3 ;  /* 0x0000000306032207 */ /* 0x000fe20005800000 */
[----:B------:R-:W-:Y:S01]  /*5f60*/  IMAD.IADD R39, R36, 0x1, -R39 ;  /* 0x0000000124277824 */ /* 0x000fe200078e0a27 */
[----:B------:R-:W1:Y:S01]  /*5f70*/  @P6 SYNCS.PHASECHK.TRANS64.TRYWAIT P1, [R2+URZ+0x40], R5 ;  /* 0x00004005020065a7 */ /* 0x000e6200080211ff */
[----:B------:R-:W-:Y:S02]  /*5f80*/  LOP3.LUT R0, R0, 0xffffff00, RZ, 0xc0, !PT ;  /* 0xffffff0000007812 */ /* 0x000fe400078ec0ff */
[----:B------:R-:W-:Y:S03]  /*5f90*/  LOP3.LUT R3, R3, 0x1, RZ, 0xc0, !PT ;  /* 0x0000000103037812 */ /* 0x000fe600078ec0ff */
[----:B------:R-:W-:Y:S01]  /*5fa0*/  IMAD.IADD R0, R37, 0x1, R0 ;  /* 0x0000000125007824 */ /* 0x000fe200078e0200 */
[----:B------:R-:W-:Y:S03]  /*5fb0*/  ISETP.NE.U32.AND P5, PT, R3, 0x1, PT ;  /* 0x000000010300780c */ /* 0x000fe60003fa5070 */
[----:B------:R-:W-:Y:S01]  /*5fc0*/  IMAD R39, R39, 0x100000, R0 ;  /* 0x0010000027277824 */ /* 0x000fe200078e0200 */
[----:B------:R-:W-:Y:S01]  /*5fd0*/  P2R R101, PR, RZ, 0x20 ;  /* 0x00000020ff657803 */ /* 0x000fe20000000000 */
[----:B------:R2:W4:Y:S01]  /*5fe0*/  SYNCS.PHASECHK.TRANS64.TRYWAIT P0, [R71+URZ+0xb0], R4 ;  /* 0x0000b004470075a7 */ /* 0x00052200080011ff */
[----:B-1----:R-:W-:Y:S01]  /*5ff0*/  @P6 SEL R100, RZ, 0x1, !P1 ;  /* 0x00000001ff646807 */ /* 0x002fe20004800000 */
[----:B--2---:R-:W-:Y:S06]  /*6000*/  @!P6 BRA `(.L_x_98) ;  /* 0x000000000080e947 */ /* 0x004fec0003800000 */
[----:B------:R-:W-:Y:S01]  /*6010*/  @P5 IMAD R6, R93, 0x1000, R84 ;  /* 0x000010005d065824 */ /* 0x000fe200078e0254 */
[----:B------:R-:W1:Y:S01]  /*6020*/  S2R R0, SR_CgaCtaId ;  /* 0x0000000000007919 */ /* 0x000e620000008800 */
[----:B------:R-:W-:Y:S01]  /*6030*/  ISETP.NE.AND P1, PT, R100, RZ, PT ;  /* 0x000000ff6400720c */ /* 0x000fe20003f25270 */
[----:B------:R-:W-:Y:S01]  /*6040*/  BSSY B0, `(.L_x_99) ;  /* 0x000000b000007945 */ /* 0x000fe20003800000 */
[----:B------:R-:W-:Y:S01]  /*6050*/  @P5 VIADD R5, R6, UR44 ;  /* 0x0000002c06055c36 */ /* 0x000fe20008000000 */
[----:B------:R-:W-:Y:S02]  /*6060*/  CS2R R74, SRZ ;  /* 0x00000000004a7805 */ /* 0x000fe4000001ff00 */
[----:B------:R-:W-:Y:S02]  /*6070*/  CS2R R72, SRZ ;  /* 0x0000000000487805 */ /* 0x000fe4000001ff00 */
[----:B------:R-:W-:Y:S01]  /*6080*/  CS2R R78, SRZ ;  /* 0x00000000004e7805 */ /* 0x000fe2000001ff00 */
[----:B------:R-:W-:Y:S01]  /*6090*/  @P5 IMAD R5, R95, -0x10, R5 ;  /* 0xfffffff05f055824 */ /* 0x000fe200078e0205 */
[----:B------:R-:W-:Y:S04]  /*60a0*/  CS2R R76, SRZ ;  /* 0x00000000004c7805 */ /* 0x000fe8000001ff00 */
[----:B------:R-:W-:Y:S05]  /*60b0*/  @P1 BRA `(.L_x_100) ;  /* 0x00000000000c1947 */ /* 0x000fea0003800000 */
[----:B------:R-:W-:Y:S04]  /*60c0*/  SHF.L.U32 R3, R91, 0x1f, RZ ;  /* 0x0000001f5b037819 */ /* 0x000fe800000006ff */
[----:B------:R-:W2:Y:S02]  /*60d0*/  SYNCS.PHASECHK.TRANS64.TRYWAIT P1, [R2+URZ+0x40], R3 ;  /* 0x00004003020075a7 */ /* 0x000ea400080211ff */
[----:B--2---:R-:W-:Y:S05]  /*60e0*/  @!P1 BRA `(.L_x_101) ;  /* 0x0000004000089947 */ /* 0x004fea0003800000 */
.L_x_100:
[----:B------:R-:W-:Y:S05]  /*60f0*/  BSYNC B0 ;  /* 0x0000000000007941 */ /* 0x000fea0003800000 */
.L_x_99:
[----:B------:R-:W-:Y:S01]  /*6100*/  ISETP.NE.AND P1, PT, R101, RZ, PT ;  /* 0x000000ff6500720c */ /* 0x000fe20003f25270 */
[----:B--2---:R-:W-:Y:S02]  /*6110*/  VIADD R3, R2, 0x60 ;  /* 0x0000006002037836 */ /* 0x004fe40000000000 */
[----:B------:R-:W-:Y:S03]  /*6120*/  VIADD R93, R93, 0x1 ;  /* 0x000000015d5d7836 */ /* 0x000fe60000000000 */
[----:B-1----:R-:W-:Y:S07]  /*6130*/  PRMT R0, R0, 0x654, R3 ;  /* 0x0000065400007816 */ /* 0x002fee0000000003 */
[----:B------:R1:W2:Y:S04]  /*6140*/  @P1 LDS.128 R72, [R6+UR44+0x200] ;  /* 0x0002002c06481984 */ /* 0x0002a80008000c00 */
[----:B------:R1:W1:Y:S01]  /*6150*/  @P1 LDS.128 R76, [R5+0x210] ;  /* 0x00021000054c1984 */ /* 0x0002620000000c00 */
[C---:B------:R-:W-:Y:S01]  /*6160*/  ISETP.NE.AND P1, PT, R93.reuse, 0x4, PT ;  /* 0x000000045d00780c */ /* 0x040fe20003f25270 */
[----:B------:R-:W-:Y:S01]  /*6170*/  @!PT LDS RZ, [RZ] ;  /* 0x00000000fffff984 */ /* 0x000fe20000000800 */
[----:B------:R-:W-:Y:S01]  /*6180*/  @!PT LDS RZ, [RZ] ;  /* 0x00000000fffff984 */ /* 0x000fe20000000800 */
[----:B------:R-:W-:Y:S01]  /*6190*/  @!PT LDS RZ, [RZ] ;  /* 0x00000000fffff984 */ /* 0x000fe20000000800 */
[----:B------:R-:W-:Y:S01]  /*61a0*/  @!PT LDS RZ, [RZ] ;  /* 0x00000000fffff984 */ /* 0x000fe20000000800 */
[----:B------:R5:W-:Y:S06]  /*61b0*/  MEMBAR.ALL.CTA ;  /* 0x0000000000007992 */ /* 0x000bec0000008000 */
[----:B-----5:R-:W5:Y:S01]  /*61c0*/  FENCE.VIEW.ASYNC.S ;  /* 0x00000000000073c6 */ /* 0x020f620000000000 */
[----:B------:R-:W-:Y:S01]  /*61d0*/  SEL R93, R93, RZ, P1 ;  /* 0x000000ff5d5d7207 */ /* 0x000fe20000800000 */
[----:B-----5:R5:W-:Y:S02]  /*61e0*/  SYNCS.ARRIVE.TRANS64.RED.A1T0 RZ, [R0+URZ], RZ ;  /* 0x000000ff00ff79a7 */ /* 0x020be400081004ff */
[----:B-----5:R-:W-:Y:S04]  /*61f0*/  SEL R0, RZ, 0x1, P1 ;  /* 0x00000001ff007807 */ /* 0x020fe80000800000 */
[----:B--2---:R-:W-:Y:S02]  /*6200*/  LOP3.LUT R91, R91, R0, RZ, 0x3c, !PT ;  /* 0x000000005b5b7212 */ /* 0x004fe400078e3cff */
.L_x_98:
[----:B------:R-:W-:Y:S05]  /*6210*/  BSYNC B1 ;  /* 0x0000000000017941 */ /* 0x000fea0003800000 */
.L_x_97:
[----:B------:R-:W-:Y:S04]  /*6220*/  SHF.R.U32.HI R3, RZ, 0x15, R39 ;  /* 0x00000015ff037819 */ /* 0x000fe80000011627 */
[----:B------:R-:W-:Y:S01]  /*6230*/  LOP3.LUT P1, RZ, R3, 0x3, R86, 0x48, !PT ;  /* 0x0000000303ff7812 */ /* 0x000fe20007824856 */
[----:B------:R-:W-:Y:S01]  /*6240*/  @!UPT UIADD3 URZ, UPT, UPT, URZ, URZ, URZ ;  /* 0x000000fffffff290 */ /* 0x000fe2000fffe0ff */
[----:B----4-:R-:W-:Y:S11]  /*6250*/  @P0 BRA `(.L_x_102) ;  /* 0x0000000000080947 */ /* 0x010ff60003800000 */
[----:B------:R-:W2:Y:S02]  /*6260*/  SYNCS.PHASECHK.TRANS64.TRYWAIT P0, [R71+URZ+0xb0], R4 ;  /* 0x0000b004470075a7 */ /* 0x000ea400080011ff */
[----:B--2---:R-:W-:Y:S05]  /*6270*/  @!P0 BRA `(.L_x_103) ;  /* 0x0000003c00b88947 */ /* 0x004fea0003800000 */
.L_x_102:
[----:B------:R-:W-:Y:S05]  /*6280*/  @!P1 BRA `(.L_x_104) ;  /* 0x0000000000409947 */ /* 0x000fea0003800000 */
[----:B------:R-:W1:Y:S01]  /*6290*/  LDCU.64 UR8, c[0x4][0x78] ;  /* 0x01000f00ff0877ac */ /* 0x000e620008000a00 */
[----:B------:R-:W-:Y:S01]  /*62a0*/  MOV R3, 0x0 ;  /* 0x0000000000037802 */ /* 0x000fe20000000f00 */
[----:B------:R-:W-:Y:S02]  /*62b0*/  HFMA2 R12, -RZ, RZ, 0, 5.9604644775390625e-08 ;  /* 0x00000001ff0c7431 */ /* 0x000fe400000001ff */
[----:B------:R-:W-:Y:S02]  /*62c0*/  IMAD.MOV.U32 R8, RZ, RZ, 0x192 ;  /* 0x00000192ff087424 */ /* 0x000fe400078e00ff */
[----:B------:R-:W-:Y:S01]  /*62d0*/  IMAD.MOV.U32 R13, RZ, RZ, RZ ;  /* 0x000000ffff0d7224 */ /* 0x000fe200078e00ff */
[----:B------:R-:W4:Y:S01]  /*62e0*/  LDCU.64 UR6, c[0x4][0x80] ;  /* 0x01001000ff0677ac */ /* 0x000f220008000a00 */
[----:B------:R-:W3:Y:S01]  /*62f0*/  LDC.64 R2, c[0x4][R3] ;  /* 0x0100000003027b82 */ /* 0x000ee20000000a00 */
[----:B------:R-:W5:Y:S01]  /*6300*/  LDCU.64 UR4, c[0x4][0x18] ;  /* 0x01000300ff0477ac */ /* 0x000f620008000a00 */
[----:B-1----:R-:W-:Y:S01]  /*6310*/  MOV R5, UR9 ;  /* 0x0000000900057c02 */ /* 0x002fe20008000f00 */
[----:B--2---:R-:W-:Y:S01]  /*6320*/  IMAD.U32 R4, RZ, RZ, UR8 ;  /* 0x00000008ff047e24 */ /* 0x004fe2000f8e00ff */
[----:B----4-:R-:W-:Y:S01]  /*6330*/  MOV R7, UR7 ;  /* 0x0000000700077c02 */ /* 0x010fe20008000f00 */
[----:B------:R-:W-:Y:S01]  /*6340*/  IMAD.U32 R6, RZ, RZ, UR6 ;  /* 0x00000006ff067e24 */ /* 0x000fe2000f8e00ff */
[----:B-----5:R-:W-:Y:S01]  /*6350*/  MOV R11, UR5 ;  /* 0x00000005000b7c02 */ /* 0x020fe20008000f00 */
[----:B------:R-:W-:Y:S02]  /*6360*/  IMAD.U32 R10, RZ, RZ, UR4 ;  /* 0x00000004ff0a7e24 */ /* 0x000fe4000f8e00ff */
[----:B------:R-:W-:Y:S07]  /*6370*/  LEPC R20, `(.L_x_104) ;  /* 0x000000001014794e */ /* 0x000fee0000000000 */
[----:B---3--:R-:W-:Y:S05]  /*6380*/  CALL.ABS.NOINC R2 ;  /* 0x0000000002007343 */ /* 0x008fea0003c00000 */
.L_x_104:
[-C--:B------:R-:W-:Y:S01]  /*6390*/  F2FP.F16.E4M3.UNPACK_B R42, R72.reuse ;  /* 0x00000048ff2a723e */ /* 0x080fe200020006ff */
[----:B------:R-:W-:Y:S05]  /*63a0*/  WARPSYNC.ALL ;  /* 0x0000000000007948 */ /* 0x000fea0003800000 */
[----:B------:R-:W-:Y:S01]  /*63b0*/  R2UR UR4, R39 ;  /* 0x00000000270472ca */ /* 0x000fe200000e0000 */
[--C-:B------:R-:W-:Y:S01]  /*63c0*/  HADD2.F32 R40, -RZ, R42.reuse.H0_H0 ;  /* 0x2000002aff287230 */ /* 0x100fe20000004100 */
[----:B------:R-:W-:Y:S01]  /*63d0*/  F2FP.F16.E4M3.UNPACK_B R43, R72.H1 ;  /* 0x00000048ff2b723e */ /* 0x000fe200030006ff */
[----:B------:R-:W-:Y:S01]  /*63e0*/  HADD2.F32 R42, -RZ, R42.H1_H1 ;  /* 0x3000002aff2a7230 */ /* 0x000fe20000004100 */
[-C--:B------:R-:W-:Y:S01]  /*63f0*/  F2FP.F16.E4M3.UNPACK_B R45, R73.reuse ;  /* 0x00000049ff2d723e */ /* 0x080fe200020006ff */
[----:B------:R-:W-:Y:S01]  /*6400*/  BSSY.RECONVERGENT B0, `(.L_x_105) ;  /* 0x0000099000007945 */ /* 0x000fe20003800200 */
[----:B------:R-:W-:Y:S01]  /*6410*/  F2FP.F16.E4M3.UNPACK_B R47, R73.H1 ;  /* 0x00000049ff2f723e */ /* 0x000fe200030006ff */
[--C-:B------:R-:W-:Y:S01]  /*6420*/  HADD2.F32 R44, -RZ, R43.reuse.H0_H0 ;  /* 0x2000002bff2c7230 */ /* 0x100fe20000004100 */
[-C--:B------:R-:W-:Y:S01]  /*6430*/  F2FP.F16.E4M3.UNPACK_B R49, R74.reuse ;  /* 0x0000004aff31723e */ /* 0x080fe200020006ff */
[----:B------:R-:W-:Y:S01]  /*6440*/  HADD2.F32 R46, -RZ, R43.H1_H1 ;  /* 0x3000002bff2e7230 */ /* 0x000fe20000004100 */
[----:B------:R-:W-:Y:S01]  /*6450*/  F2FP.F16.E4M3.UNPACK_B R51, R74.H1 ;  /* 0x0000004aff33723e */ /* 0x000fe200030006ff */
[--C-:B------:R-:W-:Y:S01]  /*6460*/  HADD2.F32 R43, -RZ, R45.reuse.H0_H0 ;  /* 0x2000002dff2b7230 */ /* 0x100fe20000004100 */
[-C--:B------:R-:W-:Y:S01]  /*6470*/  F2FP.F16.E4M3.UNPACK_B R53, R75.reuse ;  /* 0x0000004bff35723e */ /* 0x080fe200020006ff */
[----:B-12---:R-:W-:Y:S01]  /*6480*/  LDTM.16dp32bit_t0_t15.x32 R4, tmem[UR4] ;  /* 0x00000004000479ee */ /* 0x006fe20008a80000 */
[----:B------:R-:W3:Y:S01]  /*6490*/  LDTM.16dp32bit_t16_t31.x32 R4, tmem[UR4+0x20] ;  /* 0x00002004000479ee */ /* 0x000ee20008aa0000 */
[----:B------:R-:W-:Y:S01]  /*64a0*/  IADD3 R112, PT, PT, R84, UR44, RZ ;  /* 0x0000002c54707c10 */ /* 0x000fe2000fffe0ff */
[----:B------:R-:W-:Y:S01]  /*64b0*/  HADD2.F32 R48, -RZ, R45.H1_H1 ;  /* 0x3000002dff307230 */ /* 0x000fe20000004100 */
[----:B------:R-:W-:Y:S01]  /*64c0*/  SHF.L.U32 R103, R90, 0x4, RZ ;  /* 0x000000045a677819 */ /* 0x000fe200000006ff */
[----:B------:R-:W-:Y:S01]  /*64d0*/  HADD2.F32 R52, -RZ, R49.H1_H1 ;  /* 0x30000031ff347230 */ /* 0x000fe20000004100 */
[----:B------:R-:W-:Y:S01]  /*64e0*/  F2FP.F16.E4M3.UNPACK_B R55, R75.H1 ;  /* 0x0000004bff37723e */ /* 0x000fe200030006ff */
[----:B------:R-:W-:Y:S01]  /*64f0*/  HADD2.F32 R56, -RZ, R53.H1_H1 ;  /* 0x30000035ff387230 */ /* 0x000fe20000004100 */
[-C--:B------:R-:W-:Y:S01]  /*6500*/  F2FP.F16.E4M3.UNPACK_B R57, R76.reuse ;  /* 0x0000004cff39723e */ /* 0x080fe200020006ff */
[--C-:B------:R-:W-:Y:S01]  /*6510*/  HADD2.F32 R45, -RZ, R47.reuse.H0_H0 ;  /* 0x2000002fff2d7230 */ /* 0x100fe20000004100 */
[----:B------:R-:W-:Y:S01]  /*6520*/  F2FP.F16.E4M3.UNPACK_B R59, R76.H1 ;  /* 0x0000004cff3b723e */ /* 0x000fe200030006ff */
[----:B------:R-:W-:Y:S01]  /*6530*/  HADD2.F32 R50, -RZ, R47.H1_H1 ;  /* 0x3000002fff327230 */ /* 0x000fe20000004100 */
[-C--:B------:R-:W-:Y:S01]  /*6540*/  F2FP.F16.E4M3.UNPACK_B R61, R77.reuse ;  /* 0x0000004dff3d723e */ /* 0x080fe200020006ff */
[----:B------:R-:W-:Y:S01]  /*6550*/  HADD2.F32 R47, -RZ, R49.H0_H0 ;  /* 0x20000031ff2f7230 */ /* 0x000fe20000004100 */
[----:B------:R-:W-:Y:S01]  /*6560*/  F2FP.F16.E4M3.UNPACK_B R63, R77.H1 ;  /* 0x0000004dff3f723e */ /* 0x000fe200030006ff */
[----:B------:R-:W-:Y:S01]  /*6570*/  HADD2.F32 R60, -RZ, R57.H1_H1 ;  /* 0x30000039ff3c7230 */ /* 0x000fe20000004100 */
[-C--:B------:R-:W-:Y:S01]  /*6580*/  F2FP.F16.E4M3.UNPACK_B R65, R78.reuse ;  /* 0x0000004eff41723e */ /* 0x080fe200020006ff */
[----:B------:R-:W-:Y:S01]  /*6590*/  HADD2.F32 R64, -RZ, R61.H1_H1 ;  /* 0x3000003dff407230 */ /* 0x000fe20000004100 */
[----:B------:R-:W-:Y:S01]  /*65a0*/  F2FP.F16.E4M3.UNPACK_B R67, R78.H1 ;  /* 0x0000004eff43723e */ /* 0x000fe200030006ff */
[----:B------:R-:W-:Y:S01]  /*65b0*/  HADD2.F32 R49, -RZ, R51.H0_H0 ;  /* 0x20000033ff317230 */ /* 0x000fe20000004100 */
[----:B------:R-:W-:Y:S01]  /*65c0*/  ISETP.NE.AND P0, PT, R97, RZ, PT ;  /* 0x000000ff6100720c */ /* 0x000fe20003f05270 */
[----:B------:R-:W-:Y:S01]  /*65d0*/  HADD2.F32 R68, -RZ, R65.H1_H1 ;  /* 0x30000041ff447230 */ /* 0x000fe20000004100 */
[----:B------:R-:W-:Y:S01]  /*65e0*/  ISETP.NE.AND P6, PT, R102, RZ, PT ;  /* 0x000000ff6600720c */ /* 0x000fe20003fc5270 */
[----:B------:R-:W-:Y:S02]  /*65f0*/  HADD2.F32 R54, -RZ, R51.H1_H1 ;  /* 0x30000033ff367230 */ /* 0x000fe40000004100 */
[C---:B---3--:R-:W-:Y:S01]  /*6600*/  FMUL R0, R38.reuse, R4 ;  /* 0x0000000426007220 */ /* 0x048fe20000400000 */
[C---:B------:R-:W-:Y:S01]  /*6610*/  FMUL R2, R38.reuse, R5 ;  /* 0x0000000526027220 */ /* 0x040fe20000400000 */
[C---:B------:R-:W-:Y:S01]  /*6620*/  FMUL R4, R38.reuse, R8 ;  /* 0x0000000826047220 */ /* 0x040fe20000400000 */
[C---:B------:R-:W-:Y:S01]  /*6630*/  FMUL R5, R38.reuse, R9 ;  /* 0x0000000926057220 */ /* 0x040fe20000400000 */
[C---:B------:R-:W-:Y:S01]  /*6640*/  FFMA R0, R41.reuse, R40, R0 ;  /* 0x0000002829007223 */ /* 0x040fe20000000000 */
[C---:B------:R-:W-:Y:S01]  /*6650*/  FFMA R2, R41.reuse, R42, R2 ;  /* 0x0000002a29027223 */ /* 0x040fe20000000002 */
[C---:B------:R-:W-:Y:S01]  /*6660*/  FMUL R8, R38.reuse, R12 ;  /* 0x0000000c26087220 */ /* 0x040fe20000400000 */
[C---:B------:R-:W-:Y:S01]  /*6670*/  FMUL R9, R38.reuse, R13 ;  /* 0x0000000d26097220 */ /* 0x040fe20000400000 */
[----:B------:R-:W-:Y:S02]  /*6680*/  HADD2.F32 R51, -RZ, R53.H0_H0 ;  /* 0x20000035ff337230 */ /* 0x000fe40000004100 */
[C---:B------:R-:W-:Y:S01]  /*6690*/  FMUL R12, R38.reuse, R16 ;  /* 0x00000010260c7220 */ /* 0x040fe20000400000 */
        /* <DEDUP_REMOVED lines=13> */
[C---:B------:R-:W-:Y:S01]  /*6770*/  FFMA R3, R41.reuse, R44, R3 ;  /* 0x0000002c29037223 */ /* 0x040fe20000000003 */
[----:B------:R-:W-:Y:S01]  /*6780*/  F2FP.F16.E4M3.UNPACK_B R40, R79 ;  /* 0x0000004fff28723e */ /* 0x000fe200020006ff */
[C---:B------:R-:W-:Y:S01]  /*6790*/  FFMA R7, R41.reuse, R46, R7 ;  /* 0x0000002e29077223 */ /* 0x040fe20000000007 */
[C---:B------:R-:W-:Y:S01]  /*67a0*/  FFMA R4, R41.reuse, R43, R4 ;  /* 0x0000002b29047223 */ /* 0x040fe20000000004 */
[----:B------:R-:W-:Y:S01]  /*67b0*/  F2FP.F16.E4M3.UNPACK_B R42, R79.H1 ;  /* 0x0000004fff2a723e */ /* 0x000fe200030006ff */
[C---:B------:R-:W-:Y:S01]  /*67c0*/  FFMA R5, R41.reuse, R48, R5 ;  /* 0x0000003029057223 */ /* 0x040fe20000000005 */
[----:B------:R-:W-:Y:S01]  /*67d0*/  FFMA R6, R41, R45, R6 ;  /* 0x0000002d29067223 */ /* 0x000fe20000000006 */
[----:B------:R-:W-:Y:S01]  /*67e0*/  F2FP.SATFINITE.E4M3.F32.PACK_AB_MERGE_C R99, R7, R3, RZ ;  /* 0x000000030763723e */ /* 0x000fe200048070ff */
[C---:B------:R-:W-:Y:S01]  /*67f0*/  FFMA R11, R41.reuse, R50, R11 ;  /* 0x00000032290b7223 */ /* 0x040fe2000000000b */
[C---:B------:R-:W-:Y:S01]  /*6800*/  FFMA R8, R41.reuse, R47, R8 ;  /* 0x0000002f29087223 */ /* 0x040fe20000000008 */
[----:B------:R-:W-:Y:S01]  /*6810*/  FMUL R10, R38, R14 ;  /* 0x0000000e260a7220 */ /* 0x000fe20000400000 */
[----:B------:R-:W-:Y:S01]  /*6820*/  F2FP.SATFINITE.E4M3.F32.PACK_AB_MERGE_C R104, R2, R0, R99 ;  /* 0x000000000268723e */ /* 0x000fe20004807063 */
[----:B------:R-:W-:Y:S01]  /*6830*/  FFMA R9, R41, R52, R9 ;  /* 0x0000003429097223 */ /* 0x000fe20000000009 */
[----:B------:R-:W-:Y:S01]  /*6840*/  F2FP.SATFINITE.E4M3.F32.PACK_AB_MERGE_C R105, R11, R6, RZ ;  /* 0x000000060b69723e */ /* 0x000fe200048070ff */
[----:B------:R-:W-:Y:S01]  /*6850*/  FFMA R10, R41, R49, R10 ;  /* 0x00000031290a7223 */ /* 0x000fe2000000000a */
[----:B------:R-:W-:Y:S01]  /*6860*/  IADD3 R99, PT, PT, R112, R103, RZ ;  /* 0x0000006770637210 */ /* 0x000fe20007ffe0ff */
[C---:B------:R-:W-:Y:S01]  /*6870*/  FMUL R15, R38.reuse, R15 ;  /* 0x0000000f260f7220 */ /* 0x040fe20000400000 */
[--C-:B------:R-:W-:Y:S01]  /*6880*/  HADD2.F32 R53, -RZ, R55.reuse.H0_H0 ;  /* 0x20000037ff357230 */ /* 0x100fe20000004100 */
[----:B------:R-:W-:Y:S01]  /*6890*/  F2FP.SATFINITE.E4M3.F32.PACK_AB_MERGE_C R105, R5, R4, R105 ;  /* 0x000000040569723e */ /* 0x000fe20004807069 */
[----:B------:R-:W-:Y:S02]  /*68a0*/  HADD2.F32 R58, -RZ, R55.H1_H1 ;  /* 0x30000037ff3a7230 */ /* 0x000fe40000004100 */
[C---:B------:R-:W-:Y:S01]  /*68b0*/  FFMA R15, R41.reuse, R54, R15 ;  /* 0x00000036290f7223 */ /* 0x040fe2000000000f */
[C---:B------:R-:W-:Y:S01]  /*68c0*/  FFMA R12, R41.reuse, R51, R12 ;  /* 0x00000033290c7223 */ /* 0x040fe2000000000c */
[C---:B------:R-:W-:Y:S01]  /*68d0*/  FFMA R13, R41.reuse, R56, R13 ;  /* 0x00000038290d7223 */ /* 0x040fe2000000000d */
[----:B------:R-:W-:Y:S02]  /*68e0*/  HADD2.F32 R55, -RZ, R57.H0_H0 ;  /* 0x20000039ff377230 */ /* 0x000fe40000004100 */
[C---:B------:R-:W-:Y:S01]  /*68f0*/  FMUL R14, R38.reuse, R18 ;  /* 0x00000012260e7220 */ /* 0x040fe20000400000 */
[C---:B------:R-:W-:Y:S01]  /*6900*/  FMUL R19, R38.reuse, R19 ;  /* 0x0000001326137220 */ /* 0x040fe20000400000 */
[--C-:B------:R-:W-:Y:S02]  /*6910*/  HADD2.F32 R57, -RZ, R59.reuse.H0_H0 ;  /* 0x2000003bff397230 */ /* 0x100fe40000004100 */
[C---:B------:R-:W-:Y:S01]  /*6920*/  FMUL R18, R38.reuse, R22 ;  /* 0x0000001626127220 */ /* 0x040fe20000400000 */
[C---:B------:R-:W-:Y:S01]  /*6930*/  FFMA R14, R41.reuse, R53, R14 ;  /* 0x00000035290e7223 */ /* 0x040fe2000000000e */
[----:B------:R-:W-:Y:S02]  /*6940*/  HADD2.F32 R62, -RZ, R59.H1_H1 ;  /* 0x3000003bff3e7230 */ /* 0x000fe40000004100 */
[C---:B------:R-:W-:Y:S01]  /*6950*/  FFMA R19, R41.reuse, R58, R19 ;  /* 0x0000003a29137223 */ /* 0x040fe20000000013 */
[----:B------:R-:W-:Y:S02]  /*6960*/  HADD2.F32 R59, -RZ, R61.H0_H0 ;  /* 0x2000003dff3b7230 */ /* 0x000fe40000004100 */
[C---:B------:R-:W-:Y:S01]  /*6970*/  FMUL R23, R38.reuse, R23 ;  /* 0x0000001726177220 */ /* 0x040fe20000400000 */
[C---:B------:R-:W-:Y:S01]  /*6980*/  FFMA R16, R41.reuse, R55, R16 ;  /* 0x0000003729107223 */ /* 0x040fe20000000010 */
[C---:B------:R-:W-:Y:S01]  /*6990*/  FFMA R17, R41.reuse, R60, R17 ;  /* 0x0000003c29117223 */ /* 0x040fe20000000011 */
[--C-:B------:R-:W-:Y:S02]  /*69a0*/  HADD2.F32 R61, -RZ, R63.reuse.H0_H0 ;  /* 0x2000003fff3d7230 */ /* 0x100fe40000004100 */
[C---:B------:R-:W-:Y:S01]  /*69b0*/  FFMA R18, R41.reuse, R57, R18 ;  /* 0x0000003929127223 */ /* 0x040fe20000000012 */
[----:B------:R-:W-:Y:S02]  /*69c0*/  HADD2.F32 R66, -RZ, R63.H1_H1 ;  /* 0x3000003fff427230 */ /* 0x000fe40000004100 */
[C---:B------:R-:W-:Y:S01]  /*69d0*/  FMUL R22, R38.reuse, R26 ;  /* 0x0000001a26167220 */ /* 0x040fe20000400000 */
[----:B------:R-:W-:Y:S02]  /*69e0*/  HADD2.F32 R63, -RZ, R65.H0_H0 ;  /* 0x20000041ff3f7230 */ /* 0x000fe40000004100 */
[C---:B------:R-:W-:Y:S01]  /*69f0*/  FFMA R23, R41.reuse, R62, R23 ;  /* 0x0000003e29177223 */ /* 0x040fe20000000017 */
[C---:B------:R-:W-:Y:S01]  /*6a00*/  FMUL R27, R38.reuse, R27 ;  /* 0x0000001b261b7220 */ /* 0x040fe20000400000 */
[C---:B------:R-:W-:Y:S01]  /*6a10*/  FFMA R20, R41.reuse, R59, R20 ;  /* 0x0000003b29147223 */ /* 0x040fe20000000014 */
[C---:B------:R-:W-:Y:S01]  /*6a20*/  FFMA R21, R41.reuse, R64, R21 ;  /* 0x0000004029157223 */ /* 0x040fe20000000015 */
[--C-:B------:R-:W-:Y:S02]  /*6a30*/  HADD2.F32 R65, -RZ, R67.reuse.H0_H0 ;  /* 0x20000043ff417230 */ /* 0x100fe40000004100 */
[C---:B------:R-:W-:Y:S01]  /*6a40*/  FFMA R22, R41.reuse, R61, R22 ;  /* 0x0000003d29167223 */ /* 0x040fe20000000016 */
[----:B------:R-:W-:Y:S02]  /*6a50*/  HADD2.F32 R70, -RZ, R67.H1_H1 ;  /* 0x30000043ff467230 */ /* 0x000fe40000004100 */
[C---:B------:R-:W-:Y:S01]  /*6a60*/  FMUL R26, R38.reuse, R30 ;  /* 0x0000001e261a7220 */ /* 0x040fe20000400000 */
[--C-:B------:R-:W-:Y:S02]  /*6a70*/  HADD2.F32 R67, -RZ, R40.reuse.H0_H0 ;  /* 0x20000028ff437230 */ /* 0x100fe40000004100 */
[C---:B------:R-:W-:Y:S01]  /*6a80*/  FFMA R27, R41.reuse, R66, R27 ;  /* 0x00000042291b7223 */ /* 0x040fe2000000001b */
[C---:B------:R-:W-:Y:S01]  /*6a90*/  FMUL R31, R38.reuse, R31 ;  /* 0x0000001f261f7220 */ /* 0x040fe20000400000 */
[C---:B------:R-:W-:Y:S01]  /*6aa0*/  FFMA R24, R41.reuse, R63, R24 ;  /* 0x0000003f29187223 */ /* 0x040fe20000000018 */
[----:B------:R-:W-:Y:S02]  /*6ab0*/  HADD2.F32 R40, -RZ, R40.H1_H1 ;  /* 0x30000028ff287230 */ /* 0x000fe40000004100 */
[C---:B------:R-:W-:Y:S01]  /*6ac0*/  FFMA R25, R41.reuse, R68, R25 ;  /* 0x0000004429197223 */ /* 0x040fe20000000019 */
[--C-:B------:R-:W-:Y:S02]  /*6ad0*/  HADD2.F32 R69, -RZ, R42.reuse.H0_H0 ;  /* 0x2000002aff457230 */ /* 0x100fe40000004100 */
[C---:B------:R-:W-:Y:S01]  /*6ae0*/  FFMA R26, R41.reuse, R65, R26 ;  /* 0x00000041291a7223 */ /* 0x040fe2000000001a */
[----:B------:R-:W-:Y:S02]  /*6af0*/  HADD2.F32 R42, -RZ, R42.H1_H1 ;  /* 0x3000002aff2a7230 */ /* 0x000fe40000004100 */
[C---:B------:R-:W-:Y:S01]  /*6b00*/  FMUL R30, R38.reuse, R34 ;  /* 0x00000022261e7220 */ /* 0x040fe20000400000 */
[----:B------:R-:W-:Y:S01]  /*6b10*/  FFMA R31, R41, R70, R31 ;  /* 0x00000046291f7223 */ /* 0x000fe2000000001f */
[----:B------:R-:W-:Y:S01]  /*6b20*/  FMUL R35, R38, R35 ;  /* 0x0000002326237220 */ /* 0x000fe20000400000 */
[----:B------:R-:W-:Y:S01]  /*6b30*/  F2FP.SATFINITE.E4M3.F32.PACK_AB_MERGE_C R106, R15, R10, RZ ;  /* 0x0000000a0f6a723e */ /* 0x000fe200048070ff */
[----:B------:R-:W-:Y:S01]  /*6b40*/  FFMA R28, R41, R67, R28 ;  /* 0x00000043291c7223 */ /* 0x000fe2000000001c */
[----:B------:R-:W-:Y:S01]  /*6b50*/  F2FP.SATFINITE.E4M3.F32.PACK_AB_MERGE_C R107, R19, R14, RZ ;  /* 0x0000000e136b723e */ /* 0x000fe200048070ff */
[C---:B------:R-:W-:Y:S01]  /*6b60*/  FFMA R29, R41.reuse, R40, R29 ;  /* 0x00000028291d7223 */ /* 0x040fe2000000001d */
[C---:B------:R-:W-:Y:S01]  /*6b70*/  FFMA R30, R41.reuse, R69, R30 ;  /* 0x00000045291e7223 */ /* 0x040fe2000000001e */
[----:B------:R-:W-:Y:S01]  /*6b80*/  FFMA R35, R41, R42, R35 ;  /* 0x0000002a29237223 */ /* 0x000fe20000000023 */
[----:B------:R-:W-:Y:S02]  /*6b90*/  F2FP.SATFINITE.E4M3.F32.PACK_AB_MERGE_C R106, R9, R8, R106 ;  /* 0x00000008096a723e */ /* 0x000fe4000480706a */
[----:B------:R-:W-:Y:S02]  /*6ba0*/  F2FP.SATFINITE.E4M3.F32.PACK_AB_MERGE_C R107, R13, R12, R107 ;  /* 0x0000000c0d6b723e */ /* 0x000fe4000480706b */
[----:B------:R-:W-:Y:S02]  /*6bb0*/  F2FP.SATFINITE.E4M3.F32.PACK_AB_MERGE_C R108, R23, R18, RZ ;  /* 0x00000012176c723e */ /* 0x000fe400048070ff */
[----:B------:R-:W-:Y:S01]  /*6bc0*/  F2FP.SATFINITE.E4M3.F32.PACK_AB_MERGE_C R109, R27, R22, RZ ;  /* 0x000000161b6d723e */ /* 0x000fe200048070ff */
[----:B------:R1:W-:Y:S01]  /*6bd0*/  STS.128 [R84+UR44+0x4200], R104 ;  /* 0x0042006854007988 */ /* 0x0003e20008000c2c */
[----:B------:R-:W-:Y:S02]  /*6be0*/  F2FP.SATFINITE.E4M3.F32.PACK_AB_MERGE_C R113, R31, R26, RZ ;  /* 0x0000001a1f71723e */ /* 0x000fe400048070ff */
[----:B------:R-:W-:Y:S02]  /*6bf0*/  F2FP.SATFINITE.E4M3.F32.PACK_AB_MERGE_C R114, R35, R30, RZ ;  /* 0x0000001e2372723e */ /* 0x000fe400048070ff */
[----:B------:R-:W-:Y:S02]  /*6c00*/  F2FP.SATFINITE.E4M3.F32.PACK_AB_MERGE_C R108, R17, R16, R108 ;  /* 0x00000010116c723e */ /* 0x000fe4000480706c */
[----:B------:R-:W-:Y:S02]  /*6c10*/  F2FP.SATFINITE.E4M3.F32.PACK_AB_MERGE_C R109, R21, R20, R109 ;  /* 0x00000014156d723e */ /* 0x000fe4000480706d */
[----:B------:R-:W-:Y:S02]  /*6c20*/  F2FP.SATFINITE.E4M3.F32.PACK_AB_MERGE_C R110, R25, R24, R113 ;  /* 0x00000018196e723e */ /* 0x000fe40004807071 */
[----:B------:R-:W-:Y:S02]  /*6c30*/  F2FP.SATFINITE.E4M3.F32.PACK_AB_MERGE_C R111, R29, R28, R114 ;  /* 0x0000001c1d6f723e */ /* 0x000fe40004807072 */
[----:B------:R-:W-:Y:S02]  /*6c40*/  LEA R112, R93, UR44, 0x3 ;  /* 0x0000002c5d707c11 */ /* 0x000fe4000f8e18ff */
[----:B------:R-:W-:Y:S01]  /*6c50*/  @P6 SHF.L.U32 R113, R91, 0x1f, RZ ;  /* 0x0000001f5b716819 */ /* 0x000fe200000006ff */
[----:B------:R1:W-:Y:S01]  /*6c60*/  STS.128 [R99+0x4210], R108 ;  /* 0x0042106c63007388 */ /* 0x0003e20000000c00 */
[----:B------:R-:W-:Y:S01]  /*6c70*/  @!PT LDS RZ, [RZ] ;  /* 0x00000000fffff984 */ /* 0x000fe20000000800 */
[----:B------:R-:W-:Y:S01]  /*6c80*/  @!PT LDS RZ, [RZ] ;  /* 0x00000000fffff984 */ /* 0x000fe20000000800 */
[----:B------:R-:W-:Y:S01]  /*6c90*/  @!PT LDS RZ, [RZ] ;  /* 0x00000000fffff984 */ /* 0x000fe20000000800 */
[----:B------:R-:W-:Y:S01]  /*6ca0*/  @!PT LDS RZ, [RZ] ;  /* 0x00000000fffff984 */ /* 0x000fe20000000800 */
[----:B------:R2:W-:Y:S07]  /*6cb0*/  MEMBAR.ALL.CTA ;  /* 0x0000000000007992 */ /* 0x0005ee0000008000 */
[----:B--2---:R-:W2:Y:S02]  /*6cc0*/  FENCE.VIEW.ASYNC.S ;  /* 0x00000000000073c6 */ /* 0x004ea40000000000 */
[----:B--2---:R-:W-:Y:S06]  /*6cd0*/  BAR.SYNC.DEFER_BLOCKING 0x1, 0x80 ;  /* 0x0042000000007b1d */ /* 0x004fec0000010000 */
[----:B------:R-:W-:Y:S05]  /*6ce0*/  @P0 BRA `(.L_x_106) ;  /* 0x0000000000280947 */ /* 0x000fea0003800000 */
[----:B------:R-:W-:Y:S01]  /*6cf0*/  UIADD3 UR4, UPT, UPT, UR44, 0x4200, URZ ;  /* 0x000042002c047890 */ /* 0x000fe2000fffe0ff */
[----:B------:R-:W-:Y:S05]  /*6d00*/  UMOV UR51, UR36 ;  /* 0x0000002400337c82 */ /* 0x000fea0008000000 */
[----:B------:R-:W-:Y:S01]  /*6d10*/  MOV R96, UR4 ;  /* 0x0000000400607c02 */ /* 0x000fe20008000f00 */
[----:B------:R-:W-:Y:S03]  /*6d20*/  UIADD3 UR4, UP0, UPT, UR62, 0x680, URZ ;  /* 0x000006803e047890 */ /* 0x000fe6000ff1e0ff */
[----:B------:R-:W-:Y:S01]  /*6d30*/  R2UR UR48, R96 ;  /* 0x00000000603072ca */ /* 0x000fe200000e0000 */
[----:B------:R-:W-:Y:S11]  /*6d40*/  UIADD3.X UR5, UPT, UPT, URZ, UR63, URZ, UP0, !UPT ;  /* 0x0000003fff057290 */ /* 0x000ff600087fe4ff */
[----:B------:R-:W-:Y:S01]  /*6d50*/  @!UPT UIADD3 URZ, UPT, UPT, URZ, URZ, URZ ;  /* 0x000000fffffff290 */ /* 0x000fe2000fffe0ff */
[----:B------:R2:W-:Y:S01]  /*6d60*/  UTMASTG.3D [UR48], [UR4] ;  /* 0x00000030040073b5 */ /* 0x0005e20008010000 */
[----:B------:R0:W-:Y:S01]  /*6d70*/  UTMACMDFLUSH ;  /* 0x00000000000079b7 */ /* 0x0001e20000000000 */
[----:B--2---:R-:W-:Y:S04]  /*6d80*/  DEPBAR.LE SB0, 0x1 ;  /* 0x000080400000791a */ /* 0x004fe80000000000 */
.L_x_106:
[----:B------:R-:W-:Y:S05]  /*6d90*/  BSYNC.RECONVERGENT B0 ;  /* 0x0000000000007941 */ /* 0x000fea0003800200 */
.L_x_105:
[----:B------:R-:W-:Y:S06]  /*6da0*/  BAR.SYNC.DEFER_BLOCKING 0x1, 0x80 ;  /* 0x0042000000007b1d */ /* 0x000fec0000010000 */
[----:B------:R-:W2:Y:S01]  /*6db0*/  @P6 SYNCS.PHASECHK.TRANS64.TRYWAIT P0, [R112+URZ+0x40], R113 ;  /* 0x00004071700065a7 */ /* 0x000ea200080011ff */
[----:B------:R-:W-:Y:S01]  /*6dc0*/  BSSY B1, `(.L_x_107) ;  /* 0x0000020000017945 */ /* 0x000fe20003800000 */
[----:B--2---:R-:W-:Y:S03]  /*6dd0*/  @P6 SEL R100, RZ, 0x1, !P0 ;  /* 0x00000001ff646807 */ /* 0x004fe60004000000 */
[----:B------:R-:W-:Y:S05]  /*6de0*/  @!P6 BRA `(.L_x_108) ;  /* 0x000000000074e947 */ /* 0x000fea0003800000 */
[----:B------:R-:W-:Y:S01]  /*6df0*/  ISETP.NE.AND P1, PT, R101, RZ, PT ;  /* 0x000000ff6500720c */ /* 0x000fe20003f25270 */
[----:B------:R-:W2:Y:S01]  /*6e00*/  S2R R0, SR_CgaCtaId ;  /* 0x0000000000007919 */ /* 0x000ea20000008800 */
[----:B------:R-:W-:Y:S01]  /*6e10*/  ISETP.NE.AND P0, PT, R100, RZ, PT ;  /* 0x000000ff6400720c */ /* 0x000fe20003f05270 */
[----:B------:R-:W-:Y:S10]  /*6e20*/  BSSY B0, `(.L_x_109) ;  /* 0x0000008000007945 */ /* 0x000ff40003800000 */
[----:B------:R-:W-:Y:S05]  /*6e30*/  @P1 IMAD R2, R93, 0x1000, R84 ;  /* 0x000010005d021824 */ /* 0x000fea00078e0254 */
[----:B------:R-:W-:Y:S05]  /*6e40*/  @P1 IADD3 R4, PT, PT, R2, UR44, RZ ;  /* 0x0000002c02041c10 */ /* 0x000fea000fffe0ff */
[----:B------:R-:W-:Y:S01]  /*6e50*/  @P1 IMAD.IADD R4, R4, 0x1, R103 ;  /* 0x0000000104041824 */ /* 0x000fe200078e0267 */
[----:B------:R-:W-:Y:S06]  /*6e60*/  @P0 BRA `(.L_x_110) ;  /* 0x00000000000c0947 */ /* 0x000fec0003800000 */
[----:B------:R-:W-:Y:S04]  /*6e70*/  SHF.L.U32 R3, R91, 0x1f, RZ ;  /* 0x0000001f5b037819 */ /* 0x000fe800000006ff */
[----:B------:R-:W3:Y:S02]  /*6e80*/  SYNCS.PHASECHK.TRANS64.TRYWAIT P0, [R112+URZ+0x40], R3 ;  /* 0x00004003700075a7 */ /* 0x000ee400080011ff */
[----:B---3--:R-:W-:Y:S05]  /*6e90*/  @!P0 BRA `(.L_x_111) ;  /* 0x0000003000c48947 */ /* 0x008fea0003800000 */
.L_x_110:
[----:B------:R-:W-:Y:S05]  /*6ea0*/  BSYNC B0 ;  /* 0x0000000000007941 */ /* 0x000fea0003800000 */
.L_x_109:
[----:B------:R-:W-:Y:S01]  /*6eb0*/  ISETP.NE.AND P0, PT, R101, RZ, PT ;  /* 0x000000ff6500720c */ /* 0x000fe20003f05270 */
[----:B---3--:R-:W-:Y:S02]  /*6ec0*/  VIADD R3, R112, 0x60 ;  /* 0x0000006070037836 */ /* 0x008fe40000000000 */
[----:B------:R-:W-:Y:S03]  /*6ed0*/  VIADD R93, R93, 0x1 ;  /* 0x000000015d5d7836 */ /* 0x000fe60000000000 */
[----:B--2---:R-:W-:Y:S07]  /*6ee0*/  PRMT R0, R0, 0x654, R3 ;  /* 0x0000065400007816 */ /* 0x004fee0000000003 */
[----:B------:R2:W3:Y:S04]  /*6ef0*/  @P0 LDS.128 R72, [R2+UR44+0x200] ;  /* 0x0002002c02480984 */ /* 0x0004e80008000c00 */
[----:B------:R2:W4:Y:S01]  /*6f00*/  @P0 LDS.128 R76, [R4+0x210] ;  /* 0x00021000044c0984 */ /* 0x0005220000000c00 */
        /* <DEDUP_REMOVED lines=10> */
[----:B--23--:R-:W-:Y:S02]  /*6fb0*/  LOP3.LUT R91, R91, R0, RZ, 0x3c, !PT ;  /* 0x000000005b5b7212 */ /* 0x00cfe400078e3cff */
.L_x_108:
[----:B------:R-:W-:Y:S05]  /*6fc0*/  BSYNC B1 ;  /* 0x0000000000017941 */ /* 0x000fea0003800000 */
.L_x_107:
[----:B------:R-:W-:Y:S05]  /*6fd0*/  VIADD R3, R39, 0x40 ;  /* 0x0000004027037836 */ /* 0x000fea0000000000 */
[----:B------:R-:W-:Y:S04]  /*6fe0*/  SHF.R.U32.HI R3, RZ, 0x15, R3 ;  /* 0x00000015ff037819 */ /* 0x000fe80000011603 */
[----:B------:R-:W-:Y:S11]  /*6ff0*/  LOP3.LUT P0, RZ, R3, 0x3, R86, 0x48, !PT ;  /* 0x0000000303ff7812 */ /* 0x000ff60007804856 */
[----:B------:R-:W-:Y:S02]  /*7000*/  @!UPT UIADD3 URZ, UPT, UPT, URZ, URZ, URZ ;  /* 0x000000fffffff290 */ /* 0x000fe4000fffe0ff */
[----:B------:R-:W-:Y:S05]  /*7010*/  @!P0 BRA `(.L_x_112) ;  /* 0x0000000000408947 */ /* 0x000fea0003800000 */
[----:B------:R-:W2:Y:S01]  /*7020*/  LDCU.64 UR8, c[0x4][0x78] ;  /* 0x01000f00ff0877ac */ /* 0x000ea20008000a00 */
[----:B------:R-:W-:Y:S01]  /*7030*/  MOV R3, 0x0 ;  /* 0x0000000000037802 */ /* 0x000fe20000000f00 */
[----:B------:R-:W-:Y:S02]  /*7040*/  HFMA2 R12, -RZ, RZ, 0, 5.9604644775390625e-08 ;  /* 0x00000001ff0c7431 */ /* 0x000fe400000001ff */
[----:B------:R-:W-:Y:S02]  /*7050*/  IMAD.MOV.U32 R8, RZ, RZ, 0x192 ;  /* 0x00000192ff087424 */ /* 0x000fe400078e00ff */
[----:B------:R-:W-:Y:S01]  /*7060*/  IMAD.MOV.U32 R13, RZ, RZ, RZ ;  /* 0x000000ffff0d7224 */ /* 0x000fe200078e00ff */
[----:B------:R-:W3:Y:S01]  /*7070*/  LDCU.64 UR6, c[0x4][0x80] ;  /* 0x01001000ff0677ac */ /* 0x000ee20008000a00 */
[----:B------:R-:W1:Y:S01]  /*7080*/  LDC.64 R2, c[0x4][R3] ;  /* 0x0100000003027b82 */ /* 0x000e620000000a00 */
[----:B------:R-:W5:Y:S01]  /*7090*/  LDCU.64 UR4, c[0x4][0x18] ;  /* 0x01000300ff0477ac */ /* 0x000f620008000a00 */
[----:B--2---:R-:W-:Y:S01]  /*70a0*/  MOV R5, UR9 ;  /* 0x0000000900057c02 */ /* 0x004fe20008000f00 */
[----:B------:R-:W-:Y:S01]  /*70b0*/  IMAD.U32 R4, RZ, RZ, UR8 ;  /* 0x00000008ff047e24 */ /* 0x000fe2000f8e00ff */
[----:B---3--:R-:W-:Y:S01]  /*70c0*/  MOV R7, UR7 ;  /* 0x0000000700077c02 */ /* 0x008fe20008000f00 */
[----:B------:R-:W-:Y:S01]  /*70d0*/  IMAD.U32 R6, RZ, RZ, UR6 ;  /* 0x00000006ff067e24 */ /* 0x000fe2000f8e00ff */
[----:B-----5:R-:W-:Y:S01]  /*70e0*/  MOV R11, UR5 ;  /* 0x00000005000b7c02 */ /* 0x020fe20008000f00 */
[----:B------:R-:W-:Y:S02]  /*70f0*/  IMAD.U32 R10, RZ, RZ, UR4 ;  /* 0x00000004ff0a7e24 */ /* 0x000fe4000f8e00ff */
[----:B------:R-:W-:Y:S07]  /*7100*/  LEPC R20, `(.L_x_112) ;  /* 0x000000001014794e */ /* 0x000fee0000000000 */
[----:B-1--4-:R-:W-:Y:S05]  /*7110*/  CALL.ABS.NOINC R2 ;  /* 0x0000000002007343 */ /* 0x012fea0003c00000 */
.L_x_112:
        /* <DEDUP_REMOVED lines=14> */
[----:B------:R-:W-:Y:S01]  /*7200*/  F2FP.F16.E4M3.UNPACK_B R54, R75 ;  /* 0x0000004bff36723e */ /* 0x000fe200020006ff */
[----:B------:R-:W-:Y:S01]  /*7210*/  LDTM.16dp32bit_t0_t15.x32 R4, tmem[UR4+0x40] ;  /* 0x00004004000479ee */ /* 0x000fe20008a80000 */
[----:B------:R-:W2:Y:S01]  /*7220*/  LDTM.16dp32bit_t16_t31.x32 R4, tmem[UR4+0x60] ;  /* 0x00006004000479ee */ /* 0x000ea20008aa0000 */
[----:B------:R-:W-:Y:S01]  /*7230*/  HADD2.F32 R46, -RZ, R46.H1_H1 ;  /* 0x3000002eff2e7230 */ /* 0x000fe20000004100 */
[----:B----4-:R-:W-:Y:S01]  /*7240*/  F2FP.F16.E4M3.UNPACK_B R58, R76 ;  /* 0x0000004cff3a723e */ /* 0x010fe200020006ff */
[--C-:B------:R-:W-:Y:S01]  /*7250*/  HADD2.F32 R49, -RZ, R50.reuse.H0_H0 ;  /* 0x20000032ff317230 */ /* 0x100fe20000004100 */
[----:B------:R-:W-:Y:S01]  /*7260*/  F2FP.F16.E4M3.UNPACK_B R62, R77 ;  /* 0x0000004dff3e723e */ /* 0x000fe200020006ff */
[----:B------:R-:W-:Y:S01]  /*7270*/  HADD2.F32 R50, -RZ, R50.H1_H1 ;  /* 0x30000032ff327230 */ /* 0x000fe20000004100 */
[----:B------:R-:W-:Y:S01]  /*7280*/  F2FP.F16.E4M3.UNPACK_B R66, R78 ;  /* 0x0000004eff42723e */ /* 0x000fe200020006ff */
[--C-:B------:R-:W-:Y:S01]  /*7290*/  HADD2.F32 R53, -RZ, R54.reuse.H0_H0 ;  /* 0x20000036ff357230 */ /* 0x100fe20000004100 */
[----:B------:R-:W-:Y:S01]  /*72a0*/  F2FP.F16.E4M3.UNPACK_B R70, R79 ;  /* 0x0000004fff46723e */ /* 0x000fe200020006ff */
[----:B------:R-:W-:Y:S01]  /*72b0*/  HADD2.F32 R54, -RZ, R54.H1_H1 ;  /* 0x30000036ff367230 */ /* 0x000fe20000004100 */
[----:B------:R-:W-:Y:S01]  /*72c0*/  F2FP.F16.E4M3.UNPACK_B R56, R75.H1 ;  /* 0x0000004bff38723e */ /* 0x000fe200030006ff */
[--C-:B------:R-:W-:Y:S01]  /*72d0*/  HADD2.F32 R57, -RZ, R58.reuse.H0_H0 ;  /* 0x2000003aff397230 */ /* 0x100fe20000004100 */
[----:B------:R-:W-:Y:S01]  /*72e0*/  F2FP.F16.E4M3.UNPACK_B R60, R76.H1 ;  /* 0x0000004cff3c723e */ /* 0x000fe200030006ff */
[----:B------:R-:W-:Y:S01]  /*72f0*/  HADD2.F32 R58, -RZ, R58.H1_H1 ;  /* 0x3000003aff3a7230 */ /* 0x000fe20000004100 */
[----:B------:R-:W-:Y:S01]  /*7300*/  F2FP.F16.E4M3.UNPACK_B R64, R77.H1 ;  /* 0x0000004dff40723e */ /* 0x000fe200030006ff */
[--C-:B------:R-:W-:Y:S01]  /*7310*/  HADD2.F32 R61, -RZ, R62.reuse.H0_H0 ;  /* 0x2000003eff3d7230 */ /* 0x100fe20000004100 */
[----:B------:R-:W-:Y:S01]  /*7320*/  F2FP.F16.E4M3.UNPACK_B R68, R78.H1 ;  /* 0x0000004eff44723e */ /* 0x000fe200030006ff */
[----:B------:R-:W-:Y:S01]  /*7330*/  HADD2.F32 R62, -RZ, R62.H1_H1 ;  /* 0x3000003eff3e7230 */ /* 0x000fe20000004100 */
[----:B------:R-:W-:Y:S01]  /*7340*/  ISETP.NE.AND P0, PT, R97, RZ, PT ;  /* 0x000000ff6100720c */ /* 0x000fe20003f05270 */
[--C-:B------:R-:W-:Y:S01]  /*7350*/  HADD2.F32 R65, -RZ, R66.reuse.H0_H0 ;  /* 0x20000042ff417230 */ /* 0x100fe20000004100 */
[----:B------:R-:W-:Y:S01]  /*7360*/  ISETP.NE.AND P6, PT, R102, RZ, PT ;  /* 0x000000ff6600720c */ /* 0x000fe20003fc5270 */
[----:B------:R-:W-:Y:S02]  /*7370*/  HADD2.F32 R66, -RZ, R66.H1_H1 ;  /* 0x30000042ff427230 */ /* 0x000fe40000004100 */
[--C-:B------:R-:W-:Y:S02]  /*7380*/  HADD2.F32 R69, -RZ, R70.reuse.H0_H0 ;  /* 0x20000046ff457230 */ /* 0x100fe40000004100 */
[C---:B--2---:R-:W-:Y:S01]  /*7390*/  FMUL R0, R38.reuse, R4 ;  /* 0x0000000426007220 */ /* 0x044fe20000400000 */
[C---:B------:R-:W-:Y:S01]  /*73a0*/  FMUL R2, R38.reuse, R5 ;  /* 0x0000000526027220 */ /* 0x040fe20000400000 */
[C---:B------:R-:W-:Y:S01]  /*73b0*/  FMUL R4, R38.reuse, R8 ;  /* 0x0000000826047220 */ /* 0x040fe20000400000 */
[C---:B------:R-:W-:Y:S01]  /*73c0*/  FMUL R5, R38.reuse, R9 ;  /* 0x0000000926057220 */ /* 0x040fe20000400000 */
[C---:B------:R-:W-:Y:S01]  /*73d0*/  FFMA R0, R41.reuse, R40, R0 ;  /* 0x0000002829007223 */ /* 0x040fe20000000000 */
[C---:B------:R-:W-:Y:S01]  /*73e0*/  FFMA R2, R41.reuse, R43, R2 ;  /* 0x0000002b29027223 */ /* 0x040fe20000000002 */
        /* <DEDUP_REMOVED lines=10> */
[----:B------:R-:W-:Y:S02]  /*7490*/  HADD2.F32 R70, -RZ, R70.H1_H1 ;  /* 0x30000046ff467230 */ /* 0x000fe40000004100 */
[C---:B------:R-:W-:Y:S01]  /*74a0*/  FMUL R28, R38.reuse, R32 ;  /* 0x00000020261c7220 */ /* 0x040fe20000400000 */
[C---:B------:R-:W-:Y:S01]  /*74b0*/  FMUL R29, R38.reuse, R33 ;  /* 0x00000021261d7220 */ /* 0x040fe20000400000 */
[C---:B------:R-:W-:Y:S01]  /*74c0*/  FMUL R3, R38.reuse, R6 ;  /* 0x0000000626037220 */ /* 0x040fe20000400000 */
[C---:B------:R-:W-:Y:S01]  /*74d0*/  FMUL R7, R38.reuse, R7 ;  /* 0x0000000726077220 */ /* 0x040fe20000400000 */
[--C-:B------:R-:W-:Y:S02]  /*74e0*/  HADD2.F32 R47, -RZ, R48.reuse.H0_H0 ;  /* 0x20000030ff2f7230 */ /* 0x100fe40000004100 */
[C---:B------:R-:W-:Y:S01]  /*74f0*/  FMUL R6, R38.reuse, R10 ;  /* 0x0000000a26067220 */ /* 0x040fe20000400000 */
[C---:B------:R-:W-:Y:S01]  /*7500*/  FFMA R3, R41.reuse, R42, R3 ;  /* 0x0000002a29037223 */ /* 0x040fe20000000003 */
[----:B------:R-:W-:Y:S02]  /*7510*/  HADD2.F32 R48, -RZ, R48.H1_H1 ;  /* 0x30000030ff307230 */ /* 0x000fe40000004100 */
[C---:B------:R-:W-:Y:S01]  /*7520*/  FFMA R7, R41.reuse, R44, R7 ;  /* 0x0000002c29077223 */ /* 0x040fe20000000007 */
[C---:B------:R-:W-:Y:S01]  /*7530*/  FFMA R4, R41.reuse, R45, R4 ;  /* 0x0000002d29047223 */ /* 0x040fe20000000004 */
[C---:B------:R-:W-:Y:S01]  /*7540*/  FFMA R5, R41.reuse, R46, R5 ;  /* 0x0000002e29057223 */ /* 0x040fe20000000005 */
[----:B------:R-:W-:Y:S01]  /*7550*/  FFMA R6, R41, R47, R6 ;  /* 0x0000002f29067223 */ /* 0x000fe20000000006 */
[----:B------:R-:W-:Y:S01]  /*7560*/  FMUL R11, R38, R11 ;  /* 0x0000000b260b7220 */ /* 0x000fe20000400000 */
[----:B------:R-:W-:Y:S01]  /*7570*/  F2FP.F16.E4M3.UNPACK_B R40, R79.H1 ;  /* 0x0000004fff28723e */ /* 0x000fe200030006ff */
[--C-:B------:R-:W-:Y:S01]  /*7580*/  HADD2.F32 R51, -RZ, R52.reuse.H0_H0 ;  /* 0x20000034ff337230 */ /* 0x100fe20000004100 */
[----:B-1----:R-:W-:Y:S01]  /*7590*/  F2FP.SATFINITE.E4M3.F32.PACK_AB_MERGE_C R105, R7, R3, RZ ;  /* 0x000000030769723e */ /* 0x002fe200048070ff */
[C---:B------:R-:W-:Y:S01]  /*75a0*/  FFMA R11, R41.reuse, R48, R11 ;  /* 0x00000030290b7223 */ /* 0x040fe2000000000b */
[C---:B------:R-:W-:Y:S01]  /*75b0*/  FFMA R8, R41.reuse, R49, R8 ;  /* 0x0000003129087223 */ /* 0x040fe20000000008 */
[----:B------:R-:W-:Y:S01]  /*75c0*/  FFMA R9, R41, R50, R9 ;  /* 0x0000003229097223 */ /* 0x000fe20000000009 */
[----:B------:R-:W-:Y:S01]  /*75d0*/  F2FP.SATFINITE.E4M3.F32.PACK_AB_MERGE_C R104, R2, R0, R105 ;  /* 0x000000000268723e */ /* 0x000fe20004807069 */
[----:B------:R-:W-:Y:S01]  /*75e0*/  HADD2.F32 R52, -RZ, R52.H1_H1 ;  /* 0x30000034ff347230 */ /* 0x000fe20000004100 */
[----:B------:R-:W-:Y:S01]  /*75f0*/  F2FP.SATFINITE.E4M3.F32.PACK_AB_MERGE_C R106, R11, R6, RZ ;  /* 0x000000060b6a723e */ /* 0x000fe200048070ff */
[C---:B------:R-:W-:Y:S01]  /*7600*/  FMUL R10, R38.reuse, R14 ;  /* 0x0000000e260a7220 */ /* 0x040fe20000400000 */
[C---:B------:R-:W-:Y:S01]  /*7610*/  FMUL R15, R38.reuse, R15 ;  /* 0x0000000f260f7220 */ /* 0x040fe20000400000 */
[--C-:B------:R-:W-:Y:S01]  /*7620*/  HADD2.F32 R55, -RZ, R56.reuse.H0_H0 ;  /* 0x20000038ff377230 */ /* 0x100fe20000004100 */
[----:B------:R-:W-:Y:S01]  /*7630*/  F2FP.SATFINITE.E4M3.F32.PACK_AB_MERGE_C R105, R5, R4, R106 ;  /* 0x000000040569723e */ /* 0x000fe2000480706a */
[C---:B------:R-:W-:Y:S01]  /*7640*/  FFMA R10, R41.reuse, R51, R10 ;  /* 0x00000033290a7223 */ /* 0x040fe2000000000a */
[C---:B------:R-:W-:Y:S01]  /*7650*/  FFMA R15, R41.reuse, R52, R15 ;  /* 0x00000034290f7223 */ /* 0x040fe2000000000f */
[C---:B------:R-:W-:Y:S01]  /*7660*/  FFMA R12, R41.reuse, R53, R12 ;  /* 0x00000035290c7223 */ /* 0x040fe2000000000c */
[C---:B------:R-:W-:Y:S01]  /*7670*/  FFMA R13, R41.reuse, R54, R13 ;  /* 0x00000036290d7223 */ /* 0x040fe2000000000d */
[----:B------:R-:W-:Y:S02]  /*7680*/  HADD2.F32 R56, -RZ, R56.H1_H1 ;  /* 0x30000038ff387230 */ /* 0x000fe40000004100 */
[C---:B------:R-:W-:Y:S01]  /*7690*/  FMUL R14, R38.reuse, R18 ;  /* 0x00000012260e7220 */ /* 0x040fe20000400000 */
[C---:B------:R-:W-:Y:S01]  /*76a0*/  FMUL R19, R38.reuse, R19 ;  /* 0x0000001326137220 */ /* 0x040fe20000400000 */
[--C-:B------:R-:W-:Y:S02]  /*76b0*/  HADD2.F32 R59, -RZ, R60.reuse.H0_H0 ;  /* 0x2000003cff3b7230 */ /* 0x100fe40000004100 */
[C---:B------:R-:W-:Y:S01]  /*76c0*/  FMUL R18, R38.reuse, R22 ;  /* 0x0000001626127220 */ /* 0x040fe20000400000 */
[C---:B------:R-:W-:Y:S01]  /*76d0*/  FFMA R14, R41.reuse, R55, R14 ;  /* 0x00000037290e7223 */ /* 0x040fe2000000000e */
[----:B------:R-:W-:Y:S02]  /*76e0*/  HADD2.F32 R60, -RZ, R60.H1_H1 ;  /* 0x3000003cff3c7230 */ /* 0x000fe40000004100 */
        /* <DEDUP_REMOVED lines=8> */
[C---:B------:R-:W-:Y:S01]  /*7770*/  FFMA R23, R41.reuse, R60, R23 ;  /* 0x0000003c29177223 */ /* 0x040fe20000000017 */
[C---:B------:R-:W-:Y:S01]  /*7780*/  FMUL R27, R38.reuse, R27 ;  /* 0x0000001b261b7220 */ /* 0x040fe20000400000 */
[C---:B------:R-:W-:Y:S01]  /*7790*/  FFMA R20, R41.reuse, R61, R20 ;  /* 0x0000003d29147223 */ /* 0x040fe20000000014 */
[C---:B------:R-:W-:Y:S01]  /*77a0*/  FFMA R21, R41.reuse, R62, R21 ;  /* 0x0000003e29157223 */ /* 0x040fe20000000015 */
[--C-:B------:R-:W-:Y:S02]  /*77b0*/  HADD2.F32 R67, -RZ, R68.reuse.H0_H0 ;  /* 0x20000044ff437230 */ /* 0x100fe40000004100 */
[----:B------:R-:W-:Y:S01]  /*77c0*/  FFMA R22, R41, R63, R22 ;  /* 0x0000003f29167223 */ /* 0x000fe20000000016 */
[----:B------:R-:W-:Y:S02]  /*77d0*/  HADD2.F32 R68, -RZ, R68.H1_H1 ;  /* 0x30000044ff447230 */ /* 0x000fe40000004100 */
[C---:B------:R-:W-:Y:S01]  /*77e0*/  FMUL R26, R38.reuse, R30 ;  /* 0x0000001e261a7220 */ /* 0x040fe20000400000 */
[----:B------:R-:W-:Y:S01]  /*77f0*/  F2FP.SATFINITE.E4M3.F32.PACK_AB_MERGE_C R107, R15, R10, RZ ;  /* 0x0000000a0f6b723e */ /* 0x000fe200048070ff */
        /* <DEDUP_REMOVED lines=8> */
[----:B------:R-:W-:Y:S01]  /*7880*/  F2FP.SATFINITE.E4M3.F32.PACK_AB_MERGE_C R106, R9, R8, R107 ;  /* 0x00000008096a723e */ /* 0x000fe2000480706b */
[----:B------:R-:W-:Y:S01]  /*7890*/  FFMA R31, R41, R68, R31 ;  /* 0x00000044291f7223 */ /* 0x000fe2000000001f */
[----:B------:R-:W-:Y:S01]  /*78a0*/  FMUL R35, R38, R35 ;  /* 0x0000002326237220 */ /* 0x000fe20000400000 */
[----:B------:R-:W-:Y:S01]  /*78b0*/  F2FP.SATFINITE.E4M3.F32.PACK_AB_MERGE_C R107, R19, R14, RZ ;  /* 0x0000000e136b723e */ /* 0x000fe200048070ff */
[C---:B------:R-:W-:Y:S01]  /*78c0*/  FFMA R28, R41.reuse, R69, R28 ;  /* 0x00000045291c7223 */ /* 0x040fe2000000001c */
[C---:B------:R-:W-:Y:S01]  /*78d0*/  FFMA R29, R41.reuse, R70, R29 ;  /* 0x00000046291d7223 */ /* 0x040fe2000000001d */
[C---:B------:R-:W-:Y:S01]  /*78e0*/  FFMA R30, R41.reuse, R43, R30 ;  /* 0x0000002b291e7223 */ /* 0x040fe2000000001e */
[----:B------:R-:W-:Y:S01]  /*78f0*/  FFMA R35, R41, R40, R35 ;  /* 0x0000002829237223 */ /* 0x000fe20000000023 */
        /* <DEDUP_REMOVED lines=21> */
[----:B------:R-:W-:Y:S02]  /*7a50*/  UIADD3 UR4, UP0, UPT, UR62, 0x680, URZ ;  /* 0x000006803e047890 */ /* 0x000fe4000ff1e0ff */
[----:B------:R-:W-:Y:S02]  /*7a60*/  UIADD3 UR9, UPT, UPT, UR49, 0x40, URZ ;  /* 0x0000004031097890 */ /* 0x000fe4000fffe0ff */
[----:B------:R-:W-:Y:S02]  /*7a70*/  UIADD3 UR8, UPT, UPT, UR44, 0x5200, URZ ;  /* 0x000052002c087890 */ /* 0x000fe4000fffe0ff */
[----:B------:R-:W-:Y:S01]  /*7a80*/  UIADD3.X UR5, UPT, UPT, URZ, UR63, URZ, UP0, !UPT ;  /* 0x0000003fff057290 */ /* 0x000fe200087fe4ff */
[----:B------:R-:W-:Y:S01]  /*7a90*/  UMOV UR10, UR50 ;  /* 0x00000032000a7c82 */ /* 0x000fe20008000000 */
[----:B------:R-:W-:Y:S07]  /*7aa0*/  UMOV UR11, UR36 ;  /* 0x00000024000b7c82 */ /* 0x000fee0008000000 */
[----:B------:R2:W-:Y:S01]  /*7ab0*/  UTMASTG.3D [UR8], [UR4] ;  /* 0x00000008040073b5 */ /* 0x0005e20008010000 */
[----:B------:R0:W-:Y:S01]  /*7ac0*/  UTMACMDFLUSH ;  /* 0x00000000000079b7 */ /* 0x0001e20000000000 */
[----:B--2---:R-:W-:Y:S04]  /*7ad0*/  DEPBAR.LE SB0, 0x1 ;  /* 0x000080400000791a */ /* 0x004fe80000000000 */
.L_x_114:
[----:B------:R-:W-:Y:S05]  /*7ae0*/  BSYNC.RECONVERGENT B0 ;  /* 0x0000000000007941 */ /* 0x000fea0003800200 */
.L_x_113:
        /* <DEDUP_REMOVED lines=16> */
.L_x_118:
[----:B------:R-:W-:Y:S05]  /*7bf0*/  BSYNC B0 ;  /* 0x0000000000007941 */ /* 0x000fea0003800000 */
.L_x_117:
        /* <DEDUP_REMOVED lines=17> */
.L_x_116:
[----:B------:R-:W-:Y:S05]  /*7d10*/  BSYNC B1 ;  /* 0x0000000000017941 */ /* 0x000fea0003800000 */
.L_x_115:
        /* <DEDUP_REMOVED lines=21> */
.L_x_120:
        /* <DEDUP_REMOVED lines=18> */
[----:B------:R-:W-:Y:S01]  /*7f90*/  ISETP.NE.AND P6, PT, R102, RZ, PT ;  /* 0x000000ff6600720c */ /* 0x000fe20003fc5270 */
[--C-:B------:R-:W-:Y:S01]  /*7fa0*/  HADD2.F32 R49, -RZ, R50.reuse.H0_H0 ;  /* 0x20000032ff317230 */ /* 0x100fe20000004100 */
[----:B----4-:R-:W-:Y:S01]  /*7fb0*/  F2FP.F16.E4M3.UNPACK_B R58, R76 ;  /* 0x0000004cff3a723e */ /* 0x010fe200020006ff */
[----:B------:R-:W-:Y:S01]  /*7fc0*/  HADD2.F32 R50, -RZ, R50.H1_H1 ;  /* 0x30000032ff327230 */ /* 0x000fe20000004100 */
[----:B------:R-:W-:Y:S01]  /*7fd0*/  F2FP.F16.E4M3.UNPACK_B R62, R77 ;  /* 0x0000004dff3e723e */ /* 0x000fe200020006ff */
[--C-:B------:R-:W-:Y:S01]  /*7fe0*/  HADD2.F32 R53, -RZ, R54.reuse.H0_H0 ;  /* 0x20000036ff357230 */ /* 0x100fe20000004100 */
[----:B------:R-:W-:Y:S01]  /*7ff0*/  F2FP.F16.E4M3.UNPACK_B R66, R78 ;  /* 0x0000004eff42723e */ /* 0x000fe200020006ff */
[----:B------:R-:W-:Y:S01]  /*8000*/  HADD2.F32 R54, -RZ, R54.H1_H1 ;  /* 0x30000036ff367230 */ /* 0x000fe20000004100 */
[----:B------:R-:W-:Y:S01]  /*8010*/  F2FP.F16.E4M3.UNPACK_B R70, R79 ;  /* 0x0000004fff46723e */ /* 0x000fe200020006ff */
[--C-:B------:R-:W-:Y:S01]  /*8020*/  HADD2.F32 R57, -RZ, R58.reuse.H0_H0 ;  /* 0x2000003aff397230 */ /* 0x100fe20000004100 */
[----:B------:R-:W-:Y:S01]  /*8030*/  F2FP.F16.E4M3.UNPACK_B R56, R75.H1 ;  /* 0x0000004bff38723e */ /* 0x000fe200030006ff */
[----:B------:R-:W-:Y:S01]  /*8040*/  HADD2.F32 R58, -RZ, R58.H1_H1 ;  /* 0x3000003aff3a7230 */ /* 0x000fe20000004100 */
[----:B------:R-:W-:Y:S01]  /*8050*/  F2FP.F16.E4M3.UNPACK_B R60, R76.H1 ;  /* 0x0000004cff3c723e */ /* 0x000fe200030006ff */
[--C-:B------:R-:W-:Y:S01]  /*8060*/  HADD2.F32 R61, -RZ, R62.reuse.H0_H0 ;  /* 0x2000003eff3d7230 */ /* 0x100fe20000004100 */
[----:B------:R-:W-:Y:S01]  /*8070*/  F2FP.F16.E4M3.UNPACK_B R64, R77.H1 ;  /* 0x0000004dff40723e */ /* 0x000fe200030006ff */
[----:B------:R-:W-:Y:S01]  /*8080*/  HADD2.F32 R62, -RZ, R62.H1_H1 ;  /* 0x3000003eff3e7230 */ /* 0x000fe20000004100 */
[----:B------:R-:W-:Y:S01]  /*8090*/  F2FP.F16.E4M3.UNPACK_B R68, R78.H1 ;  /* 0x0000004eff44723e */ /* 0x000fe200030006ff */
        /* <DEDUP_REMOVED lines=112> */
[----:B------:R-:W-:Y:S02]  /*87a0*/  UIADD3 UR4, UPT, UPT, UR44, 0x4200, URZ ;  /* 0x000042002c047890 */ /* 0x000fe4000fffe0ff */
[----:B------:R-:W-:Y:S01]  /*87b0*/  UIADD3 UR9, UPT, UPT, UR49, 0x80, URZ ;  /* 0x0000008031097890 */ /* 0x000fe2000fffe0ff */
[----:B------:R-:W-:Y:S01]  /*87c0*/  UMOV UR10, UR50 ;  /* 0x00000032000a7c82 */ /* 0x000fe20008000000 */
[----:B------:R-:W-:Y:S02]  /*87d0*/  UMOV UR11, UR36 ;  /* 0x00000024000b7c82 */ /* 0x000fe40008000000 */
        /* <DEDUP_REMOVED lines=8> */
.L_x_122:
[----:B------:R-:W-:Y:S05]  /*8860*/  BSYNC.RECONVERGENT B0 ;  /* 0x0000000000007941 */ /* 0x000fea0003800200 */
.L_x_121:
        /* <DEDUP_REMOVED lines=16> */
.L_x_126:
[----:B------:R-:W-:Y:S05]  /*8970*/  BSYNC B0 ;  /* 0x0000000000007941 */ /* 0x000fea0003800000 */
.L_x_125:
        /* <DEDUP_REMOVED lines=17> */
.L_x_124:
[----:B------:R-:W-:Y:S05]  /*8a90*/  BSYNC B1 ;  /* 0x0000000000017941 */ /* 0x000fea0003800000 */
.L_x_123:
        /* <DEDUP_REMOVED lines=21> */
.L_x_128:
[----:B------:R-:W-:Y:S01]  /*8bf0*/  ISETP.NE.AND P0, PT, R97, RZ, PT ;  /* 0x000000ff6100720c */ /* 0x000fe20003f05270 */
[----:B------:R-:W-:Y:S05]  /*8c00*/  WARPSYNC.ALL ;  /* 0x0000000000007948 */ /* 0x000fea0003800000 */
[----:B------:R-:W-:Y:S01]  /*8c10*/  R2UR UR4, R39 ;  /* 0x00000000270472ca */ /* 0x000fe200000e0000 */
[----:B------:R-:W2:Y:S01]  /*8c20*/  S2UR UR6, SR_CgaCtaId ;  /* 0x00000000000679c3 */ /* 0x000ea20000008800 */
[-C--:B------:R-:W-:Y:S01]  /*8c30*/  F2FP.F16.E4M3.UNPACK_B R42, R72.reuse ;  /* 0x00000048ff2a723e */ /* 0x080fe200020006ff */
[----:B------:R-:W-:Y:S01]  /*8c40*/  BSSY.RECONVERGENT B0, `(.L_x_129) ;  /* 0x000009b000007945 */ /* 0x000fe20003800200 */
[----:B------:R-:W-:Y:S02]  /*8c50*/  F2FP.F16.E4M3.UNPACK_B R72, R72.H1 ;  /* 0x00000048ff48723e */ /* 0x000fe400030006ff */
[-C--:B------:R-:W-:Y:S01]  /*8c60*/  F2FP.F16.E4M3.UNPACK_B R46, R73.reuse ;  /* 0x00000049ff2e723e */ /* 0x080fe200020006ff */
[--C-:B------:R-:W-:Y:S01]  /*8c70*/  HADD2.F32 R40, -RZ, R42.reuse.H0_H0 ;  /* 0x2000002aff287230 */ /* 0x100fe20000004100 */
[----:B------:R-:W-:Y:S01]  /*8c80*/  F2FP.F16.E4M3.UNPACK_B R73, R73.H1 ;  /* 0x00000049ff49723e */ /* 0x000fe200030006ff */
[----:B------:R-:W-:Y:S01]  /*8c90*/  HADD2.F32 R42, -RZ, R42.H1_H1 ;  /* 0x3000002aff2a7230 */ /* 0x000fe20000004100 */
[-C--:B------:R-:W-:Y:S01]  /*8ca0*/  F2FP.F16.E4M3.UNPACK_B R50, R74.reuse ;  /* 0x0000004aff32723e */ /* 0x080fe200020006ff */
[----:B------:R-:W-:Y:S01]  /*8cb0*/  HADD2.F32 R43, -RZ, R72.H0_H0 ;  /* 0x20000048ff2b7230 */ /* 0x000fe20000004100 */
[----:B------:R-:W-:Y:S01]  /*8cc0*/  F2FP.F16.E4M3.UNPACK_B R74, R74.H1 ;  /* 0x0000004aff4a723e */ /* 0x000fe200030006ff */
[----:B------:R-:W-:Y:S01]  /*8cd0*/  LDTM.16dp32bit_t0_t15.x32 R4, tmem[UR4+0xc0] ;  /* 0x0000c004000479ee */ /* 0x000fe20008a80000 */
[----:B------:R-:W3:Y:S01]  /*8ce0*/  LDTM.16dp32bit_t16_t31.x32 R4, tmem[UR4+0xe0] ;  /* 0x0000e004000479ee */ /* 0x000ee20008aa0000 */
[----:B------:R-:W-:Y:S01]  /*8cf0*/  NOP ;  /* 0x0000000000007918 */ /* 0x000fe20000000000 */
[--C-:B------:R-:W-:Y:S01]  /*8d00*/  HADD2.F32 R45, -RZ, R46.reuse.H0_H0 ;  /* 0x2000002eff2d7230 */ /* 0x100fe20000004100 */
[----:B------:R-:W-:Y:S01]  /*8d10*/  R2UR UR5, R71 ;  /* 0x00000000470572ca */ /* 0x000fe200000e0000 */
[----:B------:R-:W-:Y:S01]  /*8d20*/  HADD2.F32 R46, -RZ, R46.H1_H1 ;  /* 0x3000002eff2e7230 */ /* 0x000fe20000004100 */
[----:B------:R-:W-:Y:S01]  /*8d30*/  F2FP.F16.E4M3.UNPACK_B R54, R75 ;  /* 0x0000004bff36723e */ /* 0x000fe200020006ff */
        /* <DEDUP_REMOVED lines=10> */
[----:B------:R-:W-:Y:S01]  /*8de0*/  UIADD3 UR4, UPT, UPT, UR5, 0xd0, URZ ;  /* 0x000000d005047890 */ /* 0x000fe2000fffe0ff */
[----:B------:R-:W-:Y:S01]  /*8df0*/  HADD2.F32 R59, -RZ, R58.H1_H1 ;  /* 0x3000003aff3b7230 */ /* 0x000fe20000004100 */
[----:B------:R-:W-:Y:S01]  /*8e00*/  F2FP.F16.E4M3.UNPACK_B R76, R76.H1 ;  /* 0x0000004cff4c723e */ /* 0x000fe200030006ff */
[--C-:B------:R-:W-:Y:S01]  /*8e10*/  HADD2.F32 R60, -RZ, R62.reuse.H0_H0 ;  /* 0x2000003eff3c7230 */ /* 0x100fe20000004100 */
[----:B------:R-:W-:Y:S01]  /*8e20*/  F2FP.F16.E4M3.UNPACK_B R77, R77.H1 ;  /* 0x0000004dff4d723e */ /* 0x000fe200030006ff */
[----:B------:R-:W-:Y:S01]  /*8e30*/  HADD2.F32 R63, -RZ, R62.H1_H1 ;  /* 0x3000003eff3f7230 */ /* 0x000fe20000004100 */
[----:B------:R-:W-:Y:S01]  /*8e40*/  F2FP.F16.E4M3.UNPACK_B R78, R78.H1 ;  /* 0x0000004eff4e723e */ /* 0x000fe200030006ff */
[--C-:B------:R-:W-:Y:S01]  /*8e50*/  HADD2.F32 R64, -RZ, R66.reuse.H0_H0 ;  /* 0x20000042ff407230 */ /* 0x100fe20000004100 */
[----:B--2---:R-:W-:Y:S01]  /*8e60*/  UPRMT UR4, UR6, 0x654, UR4 ;  /* 0x0000065406047896 */ /* 0x004fe20008000004 */
        /* <DEDUP_REMOVED lines=8> */
[----:B------:R-:W-:Y:S01]  /*8ef0*/  SYNCS.ARRIVE.TRANS64.RED.A1T0 RZ, [UR4], RZ ;  /* 0x000000ffffff79a7 */ /* 0x000fe20008100404 */
[C---:B------:R-:W-:Y:S01]  /*8f00*/  FMUL R16, R38.reuse, R16 ;  /* 0x0000001026107220 */ /* 0x040fe20000400000 */
[C---:B------:R-:W-:Y:S01]  /*8f10*/  FMUL R17, R38.reuse, R17 ;  /* 0x0000001126117220 */ /* 0x040fe20000400000 */
[C---:B------:R-:W-:Y:S01]  /*8f20*/  FMUL R0, R38.reuse, R20 ;  /* 0x0000001426007220 */ /* 0x040fe20000400000 */
[C---:B------:R-:W-:Y:S01]  /*8f30*/  FMUL R2, R38.reuse, R21 ;  /* 0x0000001526027220 */ /* 0x040fe20000400000 */
[C---:B------:R-:W-:Y:S01]  /*8f40*/  FMUL R20, R38.reuse, R25 ;  /* 0x0000001926147220 */ /* 0x040fe20000400000 */
[----:B------:R-:W-:Y:S02]  /*8f50*/  HADD2.F32 R67, -RZ, R66.H1_H1 ;  /* 0x30000042ff437230 */ /* 0x000fe40000004100 */
[C---:B------:R-:W-:Y:S01]  /*8f60*/  FMUL R6, R38.reuse, R6 ;  /* 0x0000000626067220 */ /* 0x040fe20000400000 */
[----:B------:R-:W-:Y:S02]  /*8f70*/  HADD2.F32 R44, -RZ, R72.H1_H1 ;  /* 0x30000048ff2c7230 */ /* 0x000fe40000004100 */
[C---:B------:R-:W-:Y:S01]  /*8f80*/  FMUL R7, R38.reuse, R7 ;  /* 0x0000000726077220 */ /* 0x040fe20000400000 */
[--C-:B------:R-:W-:Y:S02]  /*8f90*/  HADD2.F32 R47, -RZ, R73.reuse.H0_H0 ;  /* 0x20000049ff2f7230 */ /* 0x100fe40000004100 */
[C---:B------:R-:W-:Y:S01]  /*8fa0*/  FFMA R6, R41.reuse, R43, R6 ;  /* 0x0000002b29067223 */ /* 0x040fe20000000006 */
[--C-:B------:R-:W-:Y:S02]  /*8fb0*/  HADD2.F32 R40, -RZ, R68.reuse.H0_H0 ;  /* 0x20000044ff287230 */ /* 0x100fe40000004100 */
[C---:B------:R-:W-:Y:S01]  /*8fc0*/  FFMA R7, R41.reuse, R44, R7 ;  /* 0x0000002c29077223 */ /* 0x040fe20000000007 */
[C---:B------:R-:W-:Y:S01]  /*8fd0*/  FFMA R8, R41.reuse, R45, R8 ;  /* 0x0000002d29087223 */ /* 0x040fe20000000008 */
[----:B------:R-:W-:Y:S01]  /*8fe0*/  FFMA R9, R41, R46, R9 ;  /* 0x0000002e29097223 */ /* 0x000fe20000000009 */
[----:B------:R-:W-:Y:S02]  /*8ff0*/  HADD2.F32 R43, -RZ, R68.H1_H1 ;  /* 0x30000044ff2b7230 */ /* 0x000fe40000004100 */
[C---:B------:R-:W-:Y:S01]  /*9000*/  FMUL R10, R38.reuse, R10 ;  /* 0x0000000a260a7220 */ /* 0x040fe20000400000 */
[----:B------:R-:W-:Y:S01]  /*9010*/  HADD2.F32 R48, -RZ, R73.H1_H1 ;  /* 0x30000049ff307230 */ /* 0x000fe20000004100 */
[----:B------:R-:W-:Y:S01]  /*9020*/  F2FP.SATFINITE.E4M3.F32.PACK_AB_MERGE_C R100, R7, R6, RZ ;  /* 0x000000060764723e */ /* 0x000fe200048070ff */
[C---:B------:R-:W-:Y:S01]  /*9030*/  FMUL R7, R38.reuse, R24 ;  /* 0x0000001826077220 */ /* 0x040fe20000400000 */
[----:B------:R-:W-:Y:S01]  /*9040*/  FFMA R10, R41, R47, R10 ;  /* 0x0000002f290a7223 */ /* 0x000fe2000000000a */
[C---:B------:R-:W-:Y:S01]  /*9050*/  FMUL R24, R38.reuse, R29 ;  /* 0x0000001d26187220 */ /* 0x040fe20000400000 */
[----:B------:R-:W-:Y:S01]  /*9060*/  F2FP.SATFINITE.E4M3.F32.PACK_AB_MERGE_C R100, R5, R4, R100 ;  /* 0x000000040564723e */ /* 0x000fe20004807064 */
[C---:B------:R-:W-:Y:S01]  /*9070*/  FMUL R11, R38.reuse, R11 ;  /* 0x0000000b260b7220 */ /* 0x040fe20000400000 */
[--C-:B------:R-:W-:Y:S02]  /*9080*/  HADD2.F32 R51, -RZ, R74.reuse.H0_H0 ;  /* 0x2000004aff337230 */ /* 0x100fe40000004100 */
[C---:B------:R-:W-:Y:S01]  /*9090*/  FMUL R14, R38.reuse, R14 ;  /* 0x0000000e260e7220 */ /* 0x040fe20000400000 */
[----:B------:R-:W-:Y:S02]  /*90a0*/  HADD2.F32 R52, -RZ, R74.H1_H1 ;  /* 0x3000004aff347230 */ /* 0x000fe40000004100 */
[C---:B------:R-:W-:Y:S01]  /*90b0*/  FFMA R11, R41.reuse, R48, R11 ;  /* 0x00000030290b7223 */ /* 0x040fe2000000000b */
[C---:B------:R-:W-:Y:S01]  /*90c0*/  FFMA R12, R41.reuse, R49, R12 ;  /* 0x00000031290c7223 */ /* 0x040fe2000000000c */
[C---:B------:R-:W-:Y:S01]  /*90d0*/  FFMA R13, R41.reuse, R50, R13 ;  /* 0x00000032290d7223 */ /* 0x040fe2000000000d */
[----:B------:R-:W-:Y:S01]  /*90e0*/  FFMA R14, R41, R51, R14 ;  /* 0x00000033290e7223 */ /* 0x000fe2000000000e */
[C---:B------:R-:W-:Y:S01]  /*90f0*/  FMUL R15, R38.reuse, R15 ;  /* 0x0000000f260f7220 */ /* 0x040fe20000400000 */
[--C-:B------:R-:W-:Y:S01]  /*9100*/  HADD2.F32 R55, -RZ, R75.reuse.H0_H0 ;  /* 0x2000004bff377230 */ /* 0x100fe20000004100 */
[----:B------:R-:W-:Y:S01]  /*9110*/  F2FP.SATFINITE.E4M3.F32.PACK_AB_MERGE_C R101, R11, R10, RZ ;  /* 0x0000000a0b65723e */ /* 0x000fe200048070ff */
[----:B------:R-:W-:Y:S02]  /*9120*/  HADD2.F32 R56, -RZ, R75.H1_H1 ;  /* 0x3000004bff387230 */ /* 0x000fe40000004100 */
[C---:B------:R-:W-:Y:S01]  /*9130*/  FFMA R15, R41.reuse, R52, R15 ;  /* 0x00000034290f7223 */ /* 0x040fe2000000000f */
[----:B------:R-:W-:Y:S01]  /*9140*/  FFMA R16, R41, R53, R16 ;  /* 0x0000003529107223 */ /* 0x000fe20000000010 */
[----:B------:R-:W-:Y:S01]  /*9150*/  F2FP.SATFINITE.E4M3.F32.PACK_AB_MERGE_C R101, R9, R8, R101 ;  /* 0x000000080965723e */ /* 0x000fe20004807065 */
[----:B------:R-:W-:Y:S01]  /*9160*/  FFMA R17, R41, R54, R17 ;  /* 0x0000003629117223 */ /* 0x000fe20000000011 */
[C---:B------:R-:W-:Y:S01]  /*9170*/  FMUL R18, R38.reuse, R18 ;  /* 0x0000001226127220 */ /* 0x040fe20000400000 */
[----:B------:R-:W-:Y:S01]  /*9180*/  F2FP.SATFINITE.E4M3.F32.PACK_AB_MERGE_C R102, R15, R14, RZ ;  /* 0x0000000e0f66723e */ /* 0x000fe200048070ff */
[C---:B------:R-:W-:Y:S01]  /*9190*/  FMUL R19, R38.reuse, R19 ;  /* 0x0000001326137220 */ /* 0x040fe20000400000 */
[--C-:B------:R-:W-:Y:S02]  /*91a0*/  HADD2.F32 R58, -RZ, R76.reuse.H0_H0 ;  /* 0x2000004cff3a7230 */ /* 0x100fe40000004100 */
[----:B------:R-:W-:Y:S01]  /*91b0*/  FFMA R18, R41, R55, R18 ;  /* 0x0000003729127223 */ /* 0x000fe20000000012 */
[----:B------:R-:W-:Y:S01]  /*91c0*/  F2FP.SATFINITE.E4M3.F32.PACK_AB_MERGE_C R102, R13, R12, R102 ;  /* 0x0000000c0d66723e */ /* 0x000fe20004807066 */
[C---:B------:R-:W-:Y:S01]  /*91d0*/  FFMA R19, R41.reuse, R56, R19 ;  /* 0x0000003829137223 */ /* 0x040fe20000000013 */
[----:B------:R-:W-:Y:S02]  /*91e0*/  HADD2.F32 R61, -RZ, R76.H1_H1 ;  /* 0x3000004cff3d7230 */ /* 0x000fe40000004100 */
[C---:B------:R-:W-:Y:S01]  /*91f0*/  FMUL R3, R38.reuse, R22 ;  /* 0x0000001626037220 */ /* 0x040fe20000400000 */
        /* <DEDUP_REMOVED lines=10> */
[C---:B------:R-:W-:Y:S01]  /*92a0*/  FMUL R23, R38.reuse, R28 ;  /* 0x0000001c26177220 */ /* 0x040fe20000400000 */
[----:B------:R-:W-:Y:S01]  /*92b0*/  F2FP.F16.E4M3.UNPACK_B R79, R79.H1 ;  /* 0x0000004fff4f723e */ /* 0x000fe200030006ff */
        /* <DEDUP_REMOVED lines=9> */
[C---:B------:R-:W-:Y:S01]  /*9350*/  FFMA R24, R41.reuse, R67, R24 ;  /* 0x0000004329187223 */ /* 0x040fe20000000018 */
[C---:B------:R-:W-:Y:S01]  /*9360*/  FMUL R28, R38.reuse, R33 ;  /* 0x00000021261c7220 */ /* 0x040fe20000400000 */
[--C-:B------:R-:W-:Y:S02]  /*9370*/  HADD2.F32 R42, -RZ, R79.reuse.H0_H0 ;  /* 0x2000004fff2a7230 */ /* 0x100fe40000004100 */
[C---:B------:R-:W-:Y:S01]  /*9380*/  FFMA R25, R41.reuse, R66, R25 ;  /* 0x0000004229197223 */ /* 0x040fe20000000019 */
[----:B------:R-:W-:Y:S02]  /*9390*/  HADD2.F32 R71, -RZ, R79.H1_H1 ;  /* 0x3000004fff477230 */ /* 0x000fe40000004100 */
[C---:B------:R-:W-:Y:S01]  /*93a0*/  FMUL R29, R38.reuse, R34 ;  /* 0x00000022261d7220 */ /* 0x040fe20000400000 */
        /* <DEDUP_REMOVED lines=9> */
[----:B-1----:R-:W-:Y:S01]  /*9440*/  F2FP.SATFINITE.E4M3.F32.PACK_AB_MERGE_C R105, R22, R21, RZ ;  /* 0x000000151669723e */ /* 0x002fe200048070ff */
[----:B------:R1:W-:Y:S01]  /*9450*/  STS.128 [R84+UR44+0x5200], R100 ;  /* 0x0052006454007988 */ /* 0x0003e20008000c2c */
[----:B------:R-:W-:Y:S02]  /*9460*/  F2FP.SATFINITE.E4M3.F32.PACK_AB_MERGE_C R64, R26, R25, RZ ;  /* 0x000000191a40723e */ /* 0x000fe400048070ff */
[----:B------:R-:W-:Y:S02]  /*9470*/  F2FP.SATFINITE.E4M3.F32.PACK_AB_MERGE_C R67, R30, R29, RZ ;  /* 0x0000001d1e43723e */ /* 0x000fe400048070ff */
[----:B------:R-:W-:Y:S02]  /*9480*/  F2FP.SATFINITE.E4M3.F32.PACK_AB_MERGE_C R104, R2, R0, R3 ;  /* 0x000000000268723e */ /* 0x000fe40004807003 */
[----:B------:R-:W-:Y:S02]  /*9490*/  F2FP.SATFINITE.E4M3.F32.PACK_AB_MERGE_C R105, R20, R7, R105 ;  /* 0x000000071469723e */ /* 0x000fe40004807069 */
[----:B------:R-:W-:Y:S02]  /*94a0*/  F2FP.SATFINITE.E4M3.F32.PACK_AB_MERGE_C R106, R24, R23, R64 ;  /* 0x00000017186a723e */ /* 0x000fe40004807040 */
[----:B------:R-:W-:Y:S02]  /*94b0*/  F2FP.SATFINITE.E4M3.F32.PACK_AB_MERGE_C R107, R28, R27, R67 ;  /* 0x0000001b1c6b723e */ /* 0x000fe40004807043 */
[----:B------:R-:W-:Y:S03]  /*94c0*/  IADD3 R36, PT, PT, R36, 0x1, RZ ;  /* 0x0000000124247810 */ /* 0x000fe60007ffe0ff */
        /* <DEDUP_REMOVED lines=18> */
.L_x_130:
[----:B------:R-:W-:Y:S05]  /*95f0*/  BSYNC.RECONVERGENT B0 ;  /* 0x0000000000007941 */ /* 0x000fea0003800200 */
.L_x_129:
[----:B------:R-:W-:Y:S01]  /*9600*/  R2UR UR4, R87 ;  /* 0x00000000570472ca */ /* 0x000fe200000e0000 */
[----:B------:R-:W-:Y:S01]  /*9610*/  BAR.SYNC.DEFER_BLOCKING 0x1, 0x80 ;  /* 0x0042000000007b1d */ /* 0x000fe20000010000 */
[C---:B------:R-:W-:Y:S01]  /*9620*/  ISETP.NE.AND P0, PT, R89.reuse, 0x2, PT ;  /* 0x000000025900780c */ /* 0x040fe20003f05270 */
[----:B------:R-:W-:Y:S01]  /*9630*/  UISETP.NE.AND UP0, UPT, UR45, URZ, UPT ;  /* 0x000000ff2d00728c */ /* 0x000fe2000bf05270 */
[----:B------:R-:W-:Y:S01]  /*9640*/  ISETP.NE.AND P1, PT, R36, 0x4, PT ;  /* 0x000000042400780c */ /* 0x000fe20003f25270 */
[----:B------:R-:W-:Y:S01]  /*9650*/  UIADD3 UR20, UPT, UPT, UR37, UR59, URZ ;  /* 0x0000003b25147290 */ /* 0x000fe2000fffe0ff */
[----:B------:R-:W-:Y:S02]  /*9660*/  SEL R5, RZ, 0x1, P0 ;  /* 0x00000001ff057807 */ /* 0x000fe40000000000 */
[----:B------:R-:W-:Y:S02]  /*9670*/  SEL R3, RZ, 0x1, P1 ;  /* 0x00000001ff037807 */ /* 0x000fe40000800000 */
[----:B------:R-:W-:Y:S02]  /*9680*/  LOP3.LUT R92, R92, R5, RZ, 0x3c, !PT ;  /* 0x000000055c5c7212 */ /* 0x000fe400078e3cff */
[----:B------:R-:W-:Y:S01]  /*9690*/  LOP3.LUT R94, R94, R3, RZ, 0x3c, !PT ;  /* 0x000000035e5e7212 */ /* 0x000fe200078e3cff */
[----:B------:R-:W-:Y:S01]  /*96a0*/  UIADD3 UR16, UPT, UPT, UR38, UR4, URZ ;  /* 0x0000000426107290 */ /* 0x000fe2000fffe0ff */
[----:B------:R-:W-:Y:S02]  /*96b0*/  SEL R89, R89, RZ, P0 ;  /* 0x000000ff59597207 */ /* 0x000fe40000000000 */
[----:B------:R-:W-:Y:S01]  /*96c0*/  SEL R36, R36, RZ, P1 ;  /* 0x000000ff24247207 */ /* 0x000fe20000800000 */
[----:B------:R-:W-:Y:S01]  /*96d0*/  UMOV UR36, UR58 ;  /* 0x0000003a00247c82 */ /* 0x000fe20008000000 */
[----:B------:R-:W-:Y:S07]  /*96e0*/  BRA.U UP0, `(.L_x_131) ;  /* 0xffffffb900e07547 */ /* 0x000fee000b83ffff */
[----:B------:R-:W-:Y:S05]  /*96f0*/  EXIT ;  /* 0x000000000000794d */ /* 0x000fea0003800000 */
.L_x_24:
[----:B--2---:R2:W3:Y:S02]  /*9700*/  SYNCS.PHASECHK.TRANS64.TRYWAIT P0, [R0+URZ+0x100], R3 ;  /* 0x00010003000075a7 */ /* 0x0044e400080011ff */
[----:B---3--:R-:W-:Y:S05]  /*9710*/  @!P0 NANOSLEEP.SYNCS 0x989680 ;  /* 0x009896800000895d */ /* 0x008fea0003900000 */
[----:B------:R-:W3:Y:S02]  /*9720*/  @!P0 SYNCS.PHASECHK.TRANS64 P0, [R0+URZ+0x100], R3 ;  /* 0x00010003000085a7 */ /* 0x000ee400080010ff */
[----:B---3--:R-:W-:Y:S05]  /*9730*/  @!P0 BRA `(.L_x_24) ;  /* 0xfffffffc00f08947 */ /* 0x008fea000383ffff */
[----:B------:R-:W-:Y:S05]  /*9740*/  BRA `(.L_x_132) ;  /* 0xffffff8000607947 */ /* 0x000fea000383ffff */
.L_x_27:
[----:B--2---:R-:W-:-:S07]  /*9750*/  MOV R0, UR33 ;  /* 0x0000002100007c02 */ /* 0x004fce0008000f00 */
.L_x_133:
[----:B--2---:R2:W3:Y:S02]  /*9760*/  SYNCS.PHASECHK.TRANS64.TRYWAIT P0, [R0+URZ+0x20], R3 ;  /* 0x00002003000075a7 */ /* 0x0044e400080011ff */
[----:B---3--:R-:W-:Y:S05]  /*9770*/  @!P0 NANOSLEEP.SYNCS 0x989680 ;  /* 0x009896800000895d */ /* 0x008fea0003900000 */
[----:B------:R-:W3:Y:S02]  /*9780*/  @!P0 SYNCS.PHASECHK.TRANS64 P0, [R0+URZ+0x20], R3 ;  /* 0x00002003000085a7 */ /* 0x000ee400080010ff */
[----:B---3--:R-:W-:Y:S05]  /*9790*/  @!P0 BRA `(.L_x_133) ;  /* 0xfffffffc00f08947 */ /* 0x008fea000383ffff */
[----:B------:R-:W-:Y:S05]  /*97a0*/  BRA `(.L_x_26) ;  /* 0xffffff8000a07947 */ /* 0x000fea000383ffff */
.L_x_34:
[----:B-1----:R-:W-:-:S07]  /*97b0*/  MOV R0, UR17 ;  /* 0x0000001100007c02 */ /* 0x002fce0008000f00 */
.L_x_134:
[----:B-1----:R1:W2:Y:S02]  /*97c0*/  SYNCS.PHASECHK.TRANS64.TRYWAIT P0, [R0+URZ+0x20], R3 ;  /* 0x00002003000075a7 */ /* 0x0022a400080011ff */
[----:B--2---:R-:W-:Y:S05]  /*97d0*/  @!P0 NANOSLEEP.SYNCS 0x989680 ;  /* 0x009896800000895d */ /* 0x004fea0003900000 */
[----:B------:R-:W2:Y:S02]  /*97e0*/  @!P0 SYNCS.PHASECHK.TRANS64 P0, [R0+URZ+0x20], R3 ;  /* 0x00002003000085a7 */ /* 0x000ea400080010ff */
[----:B--2---:R-:W-:Y:S05]  /*97f0*/  @!P0 BRA `(.L_x_134) ;  /* 0xfffffffc00f08947 */ /* 0x004fea000383ffff */
[----:B------:R-:W-:Y:S05]  /*9800*/  BRA `(.L_x_33) ;  /* 0xffffff84005c7947 */ /* 0x000fea000383ffff */
.L_x_39:
[----:B-1----:R1:W2:Y:S02]  /*9810*/  SYNCS.PHASECHK.TRANS64.TRYWAIT P0, [R3+URZ+0x90], R0 ;  /* 0x00009000030075a7 */ /* 0x0022a400080011ff */
[----:B--2---:R-:W-:Y:S05]  /*9820*/  @!P0 NANOSLEEP.SYNCS 0x989680 ;  /* 0x009896800000895d */ /* 0x004fea0003900000 */
[----:B------:R-:W2:Y:S02]  /*9830*/  @!P0 SYNCS.PHASECHK.TRANS64 P0, [R3+URZ+0x90], R0 ;  /* 0x00009000030085a7 */ /* 0x000ea400080010ff */
[----:B--2---:R-:W-:Y:S05]  /*9840*/  @!P0 BRA `(.L_x_39) ;  /* 0xfffffffc00f08947 */ /* 0x004fea000383ffff */
[----:B------:R-:W-:Y:S05]  /*9850*/  BRA `(.L_x_135) ;  /* 0xffffff8400fc7947 */ /* 0x000fea000383ffff */
.L_x_43:
[----:B-1----:R-:W-:-:S07]  /*9860*/  MOV R0, UR4 ;  /* 0x0000000400007c02 */ /* 0x002fce0008000f00 */
.L_x_136:
[----:B-1----:R1:W2:Y:S02]  /*9870*/  SYNCS.PHASECHK.TRANS64.TRYWAIT P0, [R0+URZ], R3 ;  /* 0x00000003000075a7 */ /* 0x0022a400080011ff */
[----:B--2---:R-:W-:Y:S05]  /*9880*/  @!P0 NANOSLEEP.SYNCS 0x989680 ;  /* 0x009896800000895d */ /* 0x004fea0003900000 */
[----:B------:R-:W2:Y:S02]  /*9890*/  @!P0 SYNCS.PHASECHK.TRANS64 P0, [R0+URZ], R3 ;  /* 0x00000003000085a7 */ /* 0x000ea400080010ff */
[----:B--2---:R-:W-:Y:S05]  /*98a0*/  @!P0 BRA `(.L_x_136) ;  /* 0xfffffffc00f08947 */ /* 0x004fea000383ffff */
[----:B------:R-:W-:Y:S05]  /*98b0*/  BRA `(.L_x_137) ;  /* 0xffffff8c00a47947 */ /* 0x000fea000383ffff */
.L_x_44:
[----:B------:R-:W-:-:S07]  /*98c0*/  MOV R0, UR5 ;  /* 0x0000000500007c02 */ /* 0x000fce0008000f00 */
.L_x_138:
[----:B-1----:R1:W2:Y:S02]  /*98d0*/  SYNCS.PHASECHK.TRANS64.TRYWAIT P0, [R0+URZ], R3 ;  /* 0x00000003000075a7 */ /* 0x0022a400080011ff */
[----:B--2---:R-:W-:Y:S05]  /*98e0*/  @!P0 NANOSLEEP.SYNCS 0x989680 ;  /* 0x009896800000895d */ /* 0x004fea0003900000 */
[----:B------:R-:W2:Y:S02]  /*98f0*/  @!P0 SYNCS.PHASECHK.TRANS64 P0, [R0+URZ], R3 ;  /* 0x00000003000085a7 */ /* 0x000ea400080010ff */
[----:B--2---:R-:W-:Y:S05]  /*9900*/  @!P0 BRA `(.L_x_138) ;  /* 0xfffffffc00f08947 */ /* 0x004fea000383ffff */
[----:B------:R-:W-:Y:S05]  /*9910*/  BRA `(.L_x_139) ;  /* 0xffffff8c00b07947 */ /* 0x000fea000383ffff */
.L_x_45:
[----:B------:R-:W-:-:S07]  /*9920*/  MOV R0, UR5 ;  /* 0x0000000500007c02 */ /* 0x000fce0008000f00 */
.L_x_140:
[----:B-1----:R1:W2:Y:S02]  /*9930*/  SYNCS.PHASECHK.TRANS64.TRYWAIT P0, [R0+URZ], R3 ;  /* 0x00000003000075a7 */ /* 0x0022a400080011ff */
[----:B--2---:R-:W-:Y:S05]  /*9940*/  @!P0 NANOSLEEP.SYNCS 0x989680 ;  /* 0x009896800000895d */ /* 0x004fea0003900000 */
[----:B------:R-:W2:Y:S02]  /*9950*/  @!P0 SYNCS.PHASECHK.TRANS64 P0, [R0+URZ], R3 ;  /* 0x00000003000085a7 */ /* 0x000ea400080010ff */
[----:B--2---:R-:W-:Y:S05]  /*9960*/  @!P0 BRA `(.L_x_140) ;  /* 0xfffffffc00f08947 */ /* 0x004fea000383ffff */
[----:B------:R-:W-:Y:S05]  /*9970*/  BRA `(.L_x_141) ;  /* 0xffffff8c00bc7947 */ /* 0x000fea000383ffff */
.L_x_48:
[----:B-1----:R1:W2:Y:S02]  /*9980*/  SYNCS.PHASECHK.TRANS64.TRYWAIT P0, [R2+URZ+0xf0], R5 ;  /* 0x0000f005020075a7 */ /* 0x0022a400080011ff */
[----:B--2---:R-:W-:Y:S05]  /*9990*/  @!P0 NANOSLEEP.SYNCS 0x989680 ;  /* 0x009896800000895d */ /* 0x004fea0003900000 */
[----:B------:R-:W2:Y:S02]  /*99a0*/  @!P0 SYNCS.PHASECHK.TRANS64 P0, [R2+URZ+0xf0], R5 ;  /* 0x0000f005020085a7 */ /* 0x000ea400080010ff */
[----:B--2---:R-:W-:Y:S05]  /*99b0*/  @!P0 BRA `(.L_x_48) ;  /* 0xfffffffc00f08947 */ /* 0x004fea000383ffff */
[----:B------:R-:W-:Y:S05]  /*99c0*/  BRA `(.L_x_142) ;  /* 0xffffff9000207947 */ /* 0x000fea000383ffff */
.L_x_49:
[----:B------:R-:W-:-:S07]  /*99d0*/  MOV R2, UR4 ;  /* 0x0000000400027c02 */ /* 0x000fce0008000f00 */
.L_x_143:
[----:B-1----:R1:W2:Y:S02]  /*99e0*/  SYNCS.PHASECHK.TRANS64.TRYWAIT P0, [R2+URZ+0xa0], R5 ;  /* 0x0000a005020075a7 */ /* 0x0022a400080011ff */
[----:B--2---:R-:W-:Y:S05]  /*99f0*/  @!P0 NANOSLEEP.SYNCS 0x989680 ;  /* 0x009896800000895d */ /* 0x004fea0003900000 */
[----:B------:R-:W2:Y:S02]  /*9a00*/  @!P0 SYNCS.PHASECHK.TRANS64 P0, [R2+URZ+0xa0], R5 ;  /* 0x0000a005020085a7 */ /* 0x000ea400080010ff */
[----:B--2---:R-:W-:Y:S05]  /*9a10*/  @!P0 BRA `(.L_x_143) ;  /* 0xfffffffc00f08947 */ /* 0x004fea000383ffff */
[----:B------:R-:W-:Y:S05]  /*9a20*/  BRA `(.L_x_144) ;  /* 0xffffff9000307947 */ /* 0x000fea000383ffff */
.L_x_50:
[----:B-1----:R1:W2:Y:S02]  /*9a30*/  SYNCS.PHASECHK.TRANS64.TRYWAIT P1, [R2+URZ+0x90], R5 ;  /* 0x00009005020075a7 */ /* 0x0022a400080211ff */
[----:B--2---:R-:W-:Y:S05]  /*9a40*/  @!P1 NANOSLEEP.SYNCS 0x989680 ;  /* 0x009896800000995d */ /* 0x004fea0003900000 */
[----:B------:R-:W2:Y:S02]  /*9a50*/  @!P1 SYNCS.PHASECHK.TRANS64 P1, [R2+URZ+0x90], R5 ;  /* 0x00009005020095a7 */ /* 0x000ea400080210ff */
[----:B--2---:R-:W-:Y:S05]  /*9a60*/  @!P1 BRA `(.L_x_50) ;  /* 0xfffffffc00f09947 */ /* 0x004fea000383ffff */
[----:B------:R-:W-:Y:S05]  /*9a70*/  BRA `(.L_x_145) ;  /* 0xffffff9000607947 */ /* 0x000fea000383ffff */
.L_x_53:
[----:B------:R-:W-:-:S07]  /*9a80*/  MOV R0, UR4 ;  /* 0x0000000400007c02 */ /* 0x000fce0008000f00 */
.L_x_146:
[----:B-1----:R1:W2:Y:S02]  /*9a90*/  SYNCS.PHASECHK.TRANS64.TRYWAIT P0, [R0+URZ+0xa0], R3 ;  /* 0x0000a003000075a7 */ /* 0x0022a400080011ff */
[----:B--2---:R-:W-:Y:S05]  /*9aa0*/  @!P0 NANOSLEEP.SYNCS 0x989680 ;  /* 0x009896800000895d */ /* 0x004fea0003900000 */
[----:B------:R-:W2:Y:S02]  /*9ab0*/  @!P0 SYNCS.PHASECHK.TRANS64 P0, [R0+URZ+0xa0], R3 ;  /* 0x0000a003000085a7 */ /* 0x000ea400080010ff */
[----:B--2---:R-:W-:Y:S05]  /*9ac0*/  @!P0 BRA `(.L_x_146) ;  /* 0xfffffffc00f08947 */ /* 0x004fea000383ffff */
[----:B------:R-:W-:Y:S05]  /*9ad0*/  BRA `(.L_x_52) ;  /* 0xffffff9000b47947 */ /* 0x000fea000383ffff */
.L_x_60:
[----:B-1----:R1:W2:Y:S02]  /*9ae0*/  SYNCS.PHASECHK.TRANS64.TRYWAIT P1, [R0+URZ+0x90], R5 ;  /* 0x00009005000075a7 */ /* 0x0022a400080211ff */
[----:B--2---:R-:W-:Y:S05]  /*9af0*/  @!P1 NANOSLEEP.SYNCS 0x989680 ;  /* 0x009896800000995d */ /* 0x004fea0003900000 */
[----:B------:R-:W2:Y:S02]  /*9b00*/  @!P1 SYNCS.PHASECHK.TRANS64 P1, [R0+URZ+0x90], R5 ;  /* 0x00009005000095a7 */ /* 0x000ea400080210ff */
[----:B--2---:R-:W-:Y:S05]  /*9b10*/  @!P1 BRA `(.L_x_60) ;  /* 0xfffffffc00f09947 */ /* 0x004fea000383ffff */
[----:B------:R-:W-:Y:S05]  /*9b20*/  BRA `(.L_x_147) ;  /* 0xffffff98002c7947 */ /* 0x000fea000383ffff */
.L_x_61:
[----:B------:R-:W-:-:S07]  /*9b30*/  MOV R3, UR31 ;  /* 0x0000001f00037c02 */ /* 0x000fce0008000f00 */
.L_x_148:
[----:B-1----:R1:W2:Y:S02]  /*9b40*/  SYNCS.PHASECHK.TRANS64.TRYWAIT P0, [R3+URZ+0xd0], R0 ;  /* 0x0000d000030075a7 */ /* 0x0022a400080011ff */
[----:B--2---:R-:W-:Y:S05]  /*9b50*/  @!P0 NANOSLEEP.SYNCS 0x989680 ;  /* 0x009896800000895d */ /* 0x004fea0003900000 */
[----:B------:R-:W2:Y:S02]  /*9b60*/  @!P0 SYNCS.PHASECHK.TRANS64 P0, [R3+URZ+0xd0], R0 ;  /* 0x0000d000030085a7 */ /* 0x000ea400080010ff */
[----:B--2---:R-:W-:Y:S05]  /*9b70*/  @!P0 BRA `(.L_x_148) ;  /* 0xfffffffc00f08947 */ /* 0x004fea000383ffff */
[----:B------:R-:W-:Y:S05]  /*9b80*/  BRA `(.L_x_149) ;  /* 0xffffff98007c7947 */ /* 0x000fea000383ffff */
.L_x_64:
[----:B------:R-:W-:Y:S07]  /*9b90*/  MOV R0, UR5 ;  /* 0x0000000500007c02 */ /* 0x000fee0008000f00 */
.L_x_150:
[----:B-1----:R1:W2:Y:S02]  /*9ba0*/  SYNCS.PHASECHK.TRANS64.TRYWAIT P0, [R0+URZ], R3 ;  /* 0x00000003000075a7 */ /* 0x0022a400080011ff */
[----:B--2---:R-:W-:Y:S05]  /*9bb0*/  @!P0 NANOSLEEP.SYNCS 0x989680 ;  /* 0x009896800000895d */ /* 0x004fea0003900000 */
[----:B------:R-:W2:Y:S02]  /*9bc0*/  @!P0 SYNCS.PHASECHK.TRANS64 P0, [R0+URZ], R3 ;  /* 0x00000003000085a7 */ /* 0x000ea400080010ff */
[----:B--2---:R-:W-:Y:S05]  /*9bd0*/  @!P0 BRA `(.L_x_150) ;  /* 0xfffffffc00f08947 */ /* 0x004fea000383ffff */
[----:B------:R-:W-:Y:S05]  /*9be0*/  BRA `(.L_x_63) ;  /* 0xffffff9800987947 */ /* 0x000fea000383ffff */
.L_x_67:
[----:B------:R-:W-:-:S07]  /*9bf0*/  MOV R0, UR4 ;  /* 0x0000000400007c02 */ /* 0x000fce0008000f00 */
.L_x_151:
[----:B--2---:R2:W4:Y:S02]  /*9c00*/  SYNCS.PHASECHK.TRANS64.TRYWAIT P0, [R0+URZ], R3 ;  /* 0x00000003000075a7 */ /* 0x00452400080011ff */
[----:B----4-:R-:W-:Y:S05]  /*9c10*/  @!P0 NANOSLEEP.SYNCS 0x989680 ;  /* 0x009896800000895d */ /* 0x010fea0003900000 */
[----:B------:R-:W4:Y:S02]  /*9c20*/  @!P0 SYNCS.PHASECHK.TRANS64 P0, [R0+URZ], R3 ;  /* 0x00000003000085a7 */ /* 0x000f2400080010ff */
[----:B----4-:R-:W-:Y:S05]  /*9c30*/  @!P0 BRA `(.L_x_151) ;  /* 0xfffffffc00f08947 */ /* 0x010fea000383ffff */
[----:B------:R-:W-:Y:S05]  /*9c40*/  BRA `(.L_x_152) ;  /* 0xffffff9c00747947 */ /* 0x000fea000383ffff */
.L_x_68:
[----:B------:R-:W-:-:S07]  /*9c50*/  MOV R0, UR5 ;  /* 0x0000000500007c02 */ /* 0x000fce0008000f00 */
.L_x_153:
[----:B-1----:R1:W2:Y:S02]  /*9c60*/  SYNCS.PHASECHK.TRANS64.TRYWAIT P0, [R0+URZ], R3 ;  /* 0x00000003000075a7 */ /* 0x0022a400080011ff */
[----:B--2---:R-:W-:Y:S05]  /*9c70*/  @!P0 NANOSLEEP.SYNCS 0x989680 ;  /* 0x009896800000895d */ /* 0x004fea0003900000 */
[----:B------:R-:W2:Y:S02]  /*9c80*/  @!P0 SYNCS.PHASECHK.TRANS64 P0, [R0+URZ], R3 ;  /* 0x00000003000085a7 */ /* 0x000ea400080010ff */
[----:B--2---:R-:W-:Y:S05]  /*9c90*/  @!P0 BRA `(.L_x_153) ;  /* 0xfffffffc00f08947 */ /* 0x004fea000383ffff */
[----:B------:R-:W-:Y:S05]  /*9ca0*/  BRA `(.L_x_154) ;  /* 0xffffff9c00807947 */ /* 0x000fea000383ffff */
.L_x_69:
[----:B------:R-:W-:-:S07]  /*9cb0*/  MOV R0, UR5 ;  /* 0x0000000500007c02 */ /* 0x000fce0008000f00 */
.L_x_155:
[----:B-1----:R1:W2:Y:S02]  /*9cc0*/  SYNCS.PHASECHK.TRANS64.TRYWAIT P0, [R0+URZ], R3 ;  /* 0x00000003000075a7 */ /* 0x0022a400080011ff */
[----:B--2---:R-:W-:Y:S05]  /*9cd0*/  @!P0 NANOSLEEP.SYNCS 0x989680 ;  /* 0x009896800000895d */ /* 0x004fea0003900000 */
[----:B------:R-:W2:Y:S02]  /*9ce0*/  @!P0 SYNCS.PHASECHK.TRANS64 P0, [R0+URZ], R3 ;  /* 0x00000003000085a7 */ /* 0x000ea400080010ff */
[----:B--2---:R-:W-:Y:S05]  /*9cf0*/  @!P0 BRA `(.L_x_155) ;  /* 0xfffffffc00f08947 */ /* 0x004fea000383ffff */
[----:B------:R-:W-:Y:S05]  /*9d00*/  BRA `(.L_x_156) ;  /* 0xffffff9c008c7947 */ /* 0x000fea000383ffff */
.L_x_70:
[----:B------:R-:W-:-:S07]  /*9d10*/  MOV R0, UR4 ;  /* 0x0000000400007c02 */ /* 0x000fce0008000f00 */
.L_x_157:
[----:B-1----:R1:W2:Y:S02]  /*9d20*/  SYNCS.PHASECHK.TRANS64.TRYWAIT P0, [R0+URZ], R3 ;  /* 0x00000003000075a7 */ /* 0x0022a400080011ff */
[----:B--2---:R-:W-:Y:S05]  /*9d30*/  @!P0 NANOSLEEP.SYNCS 0x989680 ;  /* 0x009896800000895d */ /* 0x004fea0003900000 */
[----:B------:R-:W2:Y:S02]  /*9d40*/  @!P0 SYNCS.PHASECHK.TRANS64 P0, [R0+URZ], R3 ;  /* 0x00000003000085a7 */ /* 0x000ea400080010ff */
[----:B--2---:R-:W-:Y:S05]  /*9d50*/  @!P0 BRA `(.L_x_157) ;  /* 0xfffffffc00f08947 */ /* 0x004fea000383ffff */
[----:B------:R-:W-:Y:S05]  /*9d60*/  BRA `(.L_x_158) ;  /* 0xffffff9c00987947 */ /* 0x000fea000383ffff */
.L_x_75:
[----:B--2---:R2:W3:Y:S02]  /*9d70*/  SYNCS.PHASECHK.TRANS64.TRYWAIT P0, [R12+URZ+0x90], R9 ;  /* 0x000090090c0075a7 */ /* 0x0044e400080011ff */
[----:B---3--:R-:W-:Y:S05]  /*9d80*/  @!P0 NANOSLEEP.SYNCS 0x989680 ;  /* 0x009896800000895d */ /* 0x008fea0003900000 */
[----:B------:R-:W3:Y:S02]  /*9d90*/  @!P0 SYNCS.PHASECHK.TRANS64 P0, [R12+URZ+0x90], R9 ;  /* 0x000090090c0085a7 */ /* 0x000ee400080010ff */
[----:B---3--:R-:W-:Y:S05]  /*9da0*/  @!P0 BRA `(.L_x_75) ;  /* 0xfffffffc00f08947 */ /* 0x008fea000383ffff */
[----:B------:R-:W-:Y:S05]  /*9db0*/  BRA `(.L_x_159) ;  /* 0xffffffa000c87947 */ /* 0x000fea000383ffff */
.L_x_78:
[----:B------:R-:W-:Y:S07]  /*9dc0*/  MOV R0, UR21 ;  /* 0x0000001500007c02 */ /* 0x000fee0008000f00 */
.L_x_160:
[----:B--2---:R2:W3:Y:S02]  /*9dd0*/  SYNCS.PHASECHK.TRANS64.TRYWAIT P2, [R0+URZ+0x88], R11 ;  /* 0x0000880b000075a7 */ /* 0x0044e400080411ff */
[----:B---3--:R-:W-:Y:S05]  /*9de0*/  @!P2 NANOSLEEP.SYNCS 0x989680 ;  /* 0x009896800000a95d */ /* 0x008fea0003900000 */
[----:B------:R-:W3:Y:S02]  /*9df0*/  @!P2 SYNCS.PHASECHK.TRANS64 P2, [R0+URZ+0x88], R11 ;  /* 0x0000880b0000a5a7 */ /* 0x000ee400080410ff */
[----:B---3--:R-:W-:Y:S05]  /*9e00*/  @!P2 BRA `(.L_x_160) ;  /* 0xfffffffc00f0a947 */ /* 0x008fea000383ffff */
[----:B------:R-:W-:Y:S05]  /*9e10*/  BRA `(.L_x_77) ;  /* 0xffffffa800307947 */ /* 0x000fea000383ffff */
.L_x_81:
[----:B--2---:R-:W-:Y:S07]  /*9e20*/  MOV R0, UR21 ;  /* 0x0000001500007c02 */ /* 0x004fee0008000f00 */
.L_x_161:
[----:B--2---:R2:W3:Y:S02]  /*9e30*/  SYNCS.PHASECHK.TRANS64.TRYWAIT P0, [R0+URZ+0x60], R9 ;  /* 0x00006009000075a7 */ /* 0x0044e400080011ff */
[----:B---3--:R-:W-:Y:S05]  /*9e40*/  @!P0 NANOSLEEP.SYNCS 0x989680 ;  /* 0x009896800000895d */ /* 0x008fea0003900000 */
[----:B------:R-:W3:Y:S02]  /*9e50*/  @!P0 SYNCS.PHASECHK.TRANS64 P0, [R0+URZ+0x60], R9 ;  /* 0x00006009000085a7 */ /* 0x000ee400080010ff */
[----:B---3--:R-:W-:Y:S05]  /*9e60*/  @!P0 BRA `(.L_x_161) ;  /* 0xfffffffc00f08947 */ /* 0x008fea000383ffff */
[----:B------:R-:W-:Y:S05]  /*9e70*/  BRA `(.L_x_162) ;  /* 0xffffffa8008c7947 */ /* 0x000fea000383ffff */
.L_x_82:
[----:B------:R-:W-:Y:S07]  /*9e80*/  MOV R0, UR21 ;  /* 0x0000001500007c02 */ /* 0x000fee0008000f00 */
.L_x_163:
[----:B--2---:R2:W3:Y:S02]  /*9e90*/  SYNCS.PHASECHK.TRANS64.TRYWAIT P0, [R0+URZ+0x68], R9 ;  /* 0x00006809000075a7 */ /* 0x0044e400080011ff */
[----:B---3--:R-:W-:Y:S05]  /*9ea0*/  @!P0 NANOSLEEP.SYNCS 0x989680 ;  /* 0x009896800000895d */ /* 0x008fea0003900000 */
[----:B------:R-:W3:Y:S02]  /*9eb0*/  @!P0 SYNCS.PHASECHK.TRANS64 P0, [R0+URZ+0x68], R9 ;  /* 0x00006809000085a7 */ /* 0x000ee400080010ff */
[----:B---3--:R-:W-:Y:S05]  /*9ec0*/  @!P0 BRA `(.L_x_163) ;  /* 0xfffffffc00f08947 */ /* 0x008fea000383ffff */
[----:B------:R-:W-:Y:S05]  /*9ed0*/  BRA `(.L_x_164) ;  /* 0xffffffa800c47947 */ /* 0x000fea000383ffff */
.L_x_83:
[----:B------:R-:W-:Y:S07]  /*9ee0*/  MOV R0, UR21 ;  /* 0x0000001500007c02 */ /* 0x000fee0008000f00 */
.L_x_165:
[----:B--2---:R2:W3:Y:S02]  /*9ef0*/  SYNCS.PHASECHK.TRANS64.TRYWAIT P0, [R0+URZ+0x70], R9 ;  /* 0x00007009000075a7 */ /* 0x0044e400080011ff */
[----:B---3--:R-:W-:Y:S05]  /*9f00*/  @!P0 NANOSLEEP.SYNCS 0x989680 ;  /* 0x009896800000895d */ /* 0x008fea0003900000 */
[----:B------:R-:W3:Y:S02]  /*9f10*/  @!P0 SYNCS.PHASECHK.TRANS64 P0, [R0+URZ+0x70], R9 ;  /* 0x00007009000085a7 */ /* 0x000ee400080010ff */
[----:B---3--:R-:W-:Y:S05]  /*9f20*/  @!P0 BRA `(.L_x_165) ;  /* 0xfffffffc00f08947 */ /* 0x008fea000383ffff */
[----:B------:R-:W-:Y:S05]  /*9f30*/  BRA `(.L_x_166) ;  /* 0xffffffac00087947 */ /* 0x000fea000383ffff */
.L_x_84:
[----:B------:R-:W-:Y:S07]  /*9f40*/  MOV R0, UR21 ;  /* 0x0000001500007c02 */ /* 0x000fee0008000f00 */
.L_x_167:
[----:B--2---:R2:W3:Y:S02]  /*9f50*/  SYNCS.PHASECHK.TRANS64.TRYWAIT P0, [R0+URZ+0x78], R9 ;  /* 0x00007809000075a7 */ /* 0x0044e400080011ff */
[----:B---3--:R-:W-:Y:S05]  /*9f60*/  @!P0 NANOSLEEP.SYNCS 0x989680 ;  /* 0x009896800000895d */ /* 0x008fea0003900000 */
[----:B------:R-:W3:Y:S02]  /*9f70*/  @!P0 SYNCS.PHASECHK.TRANS64 P0, [R0+URZ+0x78], R9 ;  /* 0x00007809000085a7 */ /* 0x000ee400080010ff */
[----:B---3--:R-:W-:Y:S05]  /*9f80*/  @!P0 BRA `(.L_x_167) ;  /* 0xfffffffc00f08947 */ /* 0x008fea000383ffff */
[----:B------:R-:W-:Y:S05]  /*9f90*/  BRA `(.L_x_168) ;  /* 0xffffffac00487947 */ /* 0x000fea000383ffff */
.L_x_86:
[----:B------:R-:W-:-:S07]  /*9fa0*/  MOV R0, UR21 ;  /* 0x0000001500007c02 */ /* 0x000fce0008000f00 */
.L_x_169:
[----:B---3--:R3:W4:Y:S02]  /*9fb0*/  SYNCS.PHASECHK.TRANS64.TRYWAIT P0, [R0+URZ+0x60], R3 ;  /* 0x00006003000075a7 */ /* 0x00872400080011ff */
[----:B----4-:R-:W-:Y:S05]  /*9fc0*/  @!P0 NANOSLEEP.SYNCS 0x989680 ;  /* 0x009896800000895d */ /* 0x010fea0003900000 */
[----:B------:R-:W4:Y:S02]  /*9fd0*/  @!P0 SYNCS.PHASECHK.TRANS64 P0, [R0+URZ+0x60], R3 ;  /* 0x00006003000085a7 */ /* 0x000f2400080010ff */
[----:B----4-:R-:W-:Y:S05]  /*9fe0*/  @!P0 BRA `(.L_x_169) ;  /* 0xfffffffc00f08947 */ /* 0x010fea000383ffff */
[----:B------:R-:W-:Y:S05]  /*9ff0*/  BRA `(.L_x_170) ;  /* 0xffffffac00bc7947 */ /* 0x000fea000383ffff */
.L_x_87:
[----:B---3--:R-:W-:-:S07]  /*a000*/  MOV R0, UR21 ;  /* 0x0000001500007c02 */ /* 0x008fce0008000f00 */
.L_x_171:
[----:B---3--:R3:W4:Y:S02]  /*a010*/  SYNCS.PHASECHK.TRANS64.TRYWAIT P0, [R0+URZ+0x68], R3 ;  /* 0x00006803000075a7 */ /* 0x00872400080011ff */
[----:B----4-:R-:W-:Y:S05]  /*a020*/  @!P0 NANOSLEEP.SYNCS 0x989680 ;  /* 0x009896800000895d */ /* 0x010fea0003900000 */
[----:B------:R-:W4:Y:S02]  /*a030*/  @!P0 SYNCS.PHASECHK.TRANS64 P0, [R0+URZ+0x68], R3 ;  /* 0x00006803000085a7 */ /* 0x000f2400080010ff */
[----:B----4-:R-:W-:Y:S05]  /*a040*/  @!P0 BRA `(.L_x_171) ;  /* 0xfffffffc00f08947 */ /* 0x010fea000383ffff */
[----:B------:R-:W-:Y:S05]  /*a050*/  BRA `(.L_x_172) ;  /* 0xffffffac00ac7947 */ /* 0x000fea000383ffff */
.L_x_88:
[----:B---3--:R-:W-:-:S07]  /*a060*/  MOV R0, UR21 ;  /* 0x0000001500007c02 */ /* 0x008fce0008000f00 */
.L_x_173:
[----:B---3--:R3:W4:Y:S02]  /*a070*/  SYNCS.PHASECHK.TRANS64.TRYWAIT P0, [R0+URZ+0x70], R3 ;  /* 0x00007003000075a7 */ /* 0x00872400080011ff */
[----:B----4-:R-:W-:Y:S05]  /*a080*/  @!P0 NANOSLEEP.SYNCS 0x989680 ;  /* 0x009896800000895d */ /* 0x010fea0003900000 */
[----:B------:R-:W4:Y:S02]  /*a090*/  @!P0 SYNCS.PHASECHK.TRANS64 P0, [R0+URZ+0x70], R3 ;  /* 0x00007003000085a7 */ /* 0x000f2400080010ff */
[----:B----4-:R-:W-:Y:S05]  /*a0a0*/  @!P0 BRA `(.L_x_173) ;  /* 0xfffffffc00f08947 */ /* 0x010fea000383ffff */
[----:B------:R-:W-:Y:S05]  /*a0b0*/  BRA `(.L_x_174) ;  /* 0xffffffac009c7947 */ /* 0x000fea000383ffff */
.L_x_90:
[----:B-1----:R1:W2:Y:S02]  /*a0c0*/  SYNCS.PHASECHK.TRANS64.TRYWAIT P0, [R3+URZ+0x90], R0 ;  /* 0x00009000030075a7 */ /* 0x0022a400080011ff */
[----:B--2---:R-:W-:Y:S05]  /*a0d0*/  @!P0 NANOSLEEP.SYNCS 0x989680 ;  /* 0x009896800000895d */ /* 0x004fea0003900000 */
[----:B------:R-:W2:Y:S02]  /*a0e0*/  @!P0 SYNCS.PHASECHK.TRANS64 P0, [R3+URZ+0x90], R0 ;  /* 0x00009000030085a7 */ /* 0x000ea400080010ff */
[----:B--2---:R-:W-:Y:S05]  /*a0f0*/  @!P0 BRA `(.L_x_90) ;  /* 0xfffffffc00f08947 */ /* 0x004fea000383ffff */
[----:B------:R-:W-:Y:S05]  /*a100*/  BRA `(.L_x_175) ;  /* 0xffffffb0006c7947 */ /* 0x000fea000383ffff */
.L_x_101:
[----:B--2---:R2:W1:Y:S02]  /*a110*/  SYNCS.PHASECHK.TRANS64.TRYWAIT P1, [R2+URZ+0x40], R3 ;  /* 0x00004003020075a7 */ /* 0x00446400080211ff */
[----:B-1----:R-:W-:Y:S05]  /*a120*/  @!P1 NANOSLEEP.SYNCS 0x989680 ;  /* 0x009896800000995d */ /* 0x002fea0003900000 */
[----:B------:R-:W1:Y:S02]  /*a130*/  @!P1 SYNCS.PHASECHK.TRANS64 P1, [R2+URZ+0x40], R3 ;  /* 0x00004003020095a7 */ /* 0x000e6400080210ff */
[----:B-1----:R-:W-:Y:S05]  /*a140*/  @!P1 BRA `(.L_x_101) ;  /* 0xfffffffc00f09947 */ /* 0x002fea000383ffff */
[----:B------:R-:W-:Y:S05]  /*a150*/  BRA `(.L_x_100) ;  /* 0xffffffbc00e47947 */ /* 0x000fea000383ffff */
.L_x_103:
[----:B--2---:R2:W4:Y:S02]  /*a160*/  SYNCS.PHASECHK.TRANS64.TRYWAIT P0, [R71+URZ+0xb0], R4 ;  /* 0x0000b004470075a7 */ /* 0x00452400080011ff */
[----:B----4-:R-:W-:Y:S05]  /*a170*/  @!P0 NANOSLEEP.SYNCS 0x989680 ;  /* 0x009896800000895d */ /* 0x010fea0003900000 */
[----:B------:R-:W4:Y:S02]  /*a180*/  @!P0 SYNCS.PHASECHK.TRANS64 P0, [R71+URZ+0xb0], R4 ;  /* 0x0000b004470085a7 */ /* 0x000f2400080010ff */
[----:B----4-:R-:W-:Y:S05]  /*a190*/  @!P0 BRA `(.L_x_103) ;  /* 0xfffffffc00f08947 */ /* 0x010fea000383ffff */
[----:B------:R-:W-:Y:S05]  /*a1a0*/  BRA `(.L_x_102) ;  /* 0xffffffc000347947 */ /* 0x000fea000383ffff */
.L_x_111:
[----:B---3--:R3:W4:Y:S02]  /*a1b0*/  SYNCS.PHASECHK.TRANS64.TRYWAIT P0, [R112+URZ+0x40], R3 ;  /* 0x00004003700075a7 */ /* 0x00872400080011ff */
[----:B----4-:R-:W-:Y:S05]  /*a1c0*/  @!P0 NANOSLEEP.SYNCS 0x989680 ;  /* 0x009896800000895d */ /* 0x010fea0003900000 */
[----:B------:R-:W4:Y:S02]  /*a1d0*/  @!P0 SYNCS.PHASECHK.TRANS64 P0, [R112+URZ+0x40], R3 ;  /* 0x00004003700085a7 */ /* 0x000f2400080010ff */
[----:B----4-:R-:W-:Y:S05]  /*a1e0*/  @!P0 BRA `(.L_x_111) ;  /* 0xfffffffc00f08947 */ /* 0x010fea000383ffff */
[----:B------:R-:W-:Y:S05]  /*a1f0*/  BRA `(.L_x_110) ;  /* 0xffffffcc00287947 */ /* 0x000fea000383ffff */
.L_x_119:
[----:B---3--:R3:W4:Y:S02]  /*a200*/  SYNCS.PHASECHK.TRANS64.TRYWAIT P0, [R112+URZ+0x40], R5 ;  /* 0x00004005700075a7 */ /* 0x00872400080011ff */
[----:B----4-:R-:W-:Y:S05]  /*a210*/  @!P0 NANOSLEEP.SYNCS 0x989680 ;  /* 0x009896800000895d */ /* 0x010fea0003900000 */
[----:B------:R-:W4:Y:S02]  /*a220*/  @!P0 SYNCS.PHASECHK.TRANS64 P0, [R112+URZ+0x40], R5 ;  /* 0x00004005700085a7 */ /* 0x000f2400080010ff */
[----:B----4-:R-:W-:Y:S05]  /*a230*/  @!P0 BRA `(.L_x_119) ;  /* 0xfffffffc00f08947 */ /* 0x010fea000383ffff */
[----:B------:R-:W-:Y:S05]  /*a240*/  BRA `(.L_x_118) ;  /* 0xffffffd800687947 */ /* 0x000fea000383ffff */
.L_x_127:
[----:B---3--:R3:W4:Y:S02]  /*a250*/  SYNCS.PHASECHK.TRANS64.TRYWAIT P0, [R102+URZ+0x40], R3 ;  /* 0x00004003660075a7 */ /* 0x00872400080011ff */
[----:B----4-:R-:W-:Y:S05]  /*a260*/  @!P0 NANOSLEEP.SYNCS 0x989680 ;  /* 0x009896800000895d */ /* 0x010fea0003900000 */
[----:B------:R-:W4:Y:S02]  /*a270*/  @!P0 SYNCS.PHASECHK.TRANS64 P0, [R102+URZ+0x40], R3 ;  /* 0x00004003660085a7 */ /* 0x000f2400080010ff */
[----:B----4-:R-:W-:Y:S05]  /*a280*/  @!P0 BRA `(.L_x_127) ;  /* 0xfffffffc00f08947 */ /* 0x010fea000383ffff */
[----:B------:R-:W-:Y:S05]  /*a290*/  BRA `(.L_x_126) ;  /* 0xffffffe400b47947 */ /* 0x000fea000383ffff */
        .weak           $__internal_0_$__cuda_sm10x_tcgen05_guardrail_trap_col_being_dealloced_not_returned_by_alloc
        .type           $__internal_0_$__cuda_sm10x_tcgen05_guardrail_trap_col_being_dealloced_not_returned_by_alloc,@function
        .size           $__internal_0_$__cuda_sm10x_tcgen05_guardrail_trap_col_being_dealloced_not_returned_by_alloc,($__internal_1_$__cuda_sm10x_tcgen05_guardrail_trap_phase_invalid_during_alloc - $__internal_0_$__cuda_sm10x_tcgen05_guardrail_trap_col_being_dealloced_not_returned_by_alloc)
$__internal_0_$__cuda_sm10x_tcgen05_guardrail_trap_col_being_dealloced_not_returned_by_alloc:
[----:B------:R-:W-:Y:S05]  /*a2a0*/  BPT.TRAP 0x1 ;  /* 0x000000040000795c */ /* 0x000fea0000300000 */
[----:B------:R-:W-:-:S04]  /*a2b0*/  HFMA2 R3, -RZ, RZ, 0, 0 ;  /* 0x00000000ff037431 */ /* 0x000fc800000001ff */
[----:B------:R-:W-:Y:S05]  /*a2c0*/  RET.REL.NODEC R2 `(_ZN7cutlass13device_kernelINS_4gemm6kernel13GemmUniversalIN4cute5tupleIJiiiiEEENS1_10collective13CollectiveMmaINS1_35MainloopSm100TmaUmmaWarpSpecializedILi4ELi2ELi4ENS5_IJNS4_1CILi1EEENSA_ILi2EEESB_EEEEENS5_IJNSA_ILi64EEENSA_ILi256EEENSA_ILi128EEEEEENS_12float_e4m3_tENS5_IJlSB_lEEESJ_SK_NS4_8TiledMMAINS4_8MMA_AtomIJNS4_10MMA_TraitsINS4_19SM100_MMA_F8F6F4_SSEJSJ_SJ_fSF_SG_NS4_17integral_constantINS4_4UMMA5MajorELSR_0EEESS_NSP_INSQ_7ScaleInELST_0EEESU_EEEEEENS4_6LayoutINS5_IJSB_SB_SB_EEENS5_IJNSA_ILi0EEESZ_SZ_EEEEENS5_IJNS4_10UnderscoreES12_S12_EEEEENS4_23SM90_TMA_LOAD_MULTICASTENS4_14ComposedLayoutINS4_7SwizzleILi3ELi4ELi3EEENS4_18smem_ptr_flag_bitsILi8EEENSX_INS5_IJNSA_ILi8EEESH_EEENS5_IJSH_SB_EEEEEEEvNS4_8identityENS4_13SM90_TMA_LOADES1F_vS1G_EENS_8epilogue10collective18CollectiveEpilogueINS1J_23Sm100TmaWarpSpecializedILi4ELi2ELi32ELb0ELb0EEEJSI_NS5_IJNSX_ISF_SB_EES1O_EEESJ_SK_SJ_SK_NS1J_6fusion15FusionCallbacksIS1N_NS1Q_17LinearCombinationISJ_fSJ_fLNS_15FloatRoundStyleE2EEESI_S1P_JEEENS4_5SM1004TMEM4LOAD26SM100_TMEM_LOAD_16dp32b32xES1H_NS16_INS17_ILi2ELi4ELi3EEES1A_NSX_INS5_IJS1B_SF_EEENS5_IJSF_SB_EEEEEEENS4_39AutoVectorizingCopyWithAssumedAlignmentILi128EEENS4_14SM90_TMA_STOREES24_S26_S26_EEEvvEEEEvNT_6ParamsE) ;  /* 0xffffff5c024c7950 */ /* 0x000fea0003c3ffff */
        .weak           $__internal_1_$__cuda_sm10x_tcgen05_guardrail_trap_phase_invalid_during_alloc
        .type           $__internal_1_$__cuda_sm10x_tcgen05_guardrail_trap_phase_invalid_during_alloc,@function
        .size           $__internal_1_$__cuda_sm10x_tcgen05_guardrail_trap_phase_invalid_during_alloc,($__internal_2_$__cuda_sm10x_tcgen05_guardrail_trap_unallocated_columns_being_dealloced - $__internal_1_$__cuda_sm10x_tcgen05_guardrail_trap_phase_invalid_during_alloc)
$__internal_1_$__cuda_sm10x_tcgen05_guardrail_trap_phase_invalid_during_alloc:
[----:B------:R-:W-:Y:S05]  /*a2d0*/  BPT.TRAP 0x1 ;  /* 0x000000040000795c */ /* 0x000fea0000300000 */
[----:B------:R-:W-:-:S04]  /*a2e0*/  MOV R5, 0x0 ;  /* 0x0000000000057802 */ /* 0x000fc80000000f00 */
[----:B------:R-:W-:Y:S05]  /*a2f0*/  RET.REL.NODEC R4 `(_ZN7cutlass13device_kernelINS_4gemm6kernel13GemmUniversalIN4cute5tupleIJiiiiEEENS1_10collective13CollectiveMmaINS1_35MainloopSm100TmaUmmaWarpSpecializedILi4ELi2ELi4ENS5_IJNS4_1CILi1EEENSA_ILi2EEESB_EEEEENS5_IJNSA_ILi64EEENSA_ILi256EEENSA_ILi128EEEEEENS_12float_e4m3_tENS5_IJlSB_lEEESJ_SK_NS4_8TiledMMAINS4_8MMA_AtomIJNS4_10MMA_TraitsINS4_19SM100_MMA_F8F6F4_SSEJSJ_SJ_fSF_SG_NS4_17integral_constantINS4_4UMMA5MajorELSR_0EEESS_NSP_INSQ_7ScaleInELST_0EEESU_EEEEEENS4_6LayoutINS5_IJSB_SB_SB_EEENS5_IJNSA_ILi0EEESZ_SZ_EEEEENS5_IJNS4_10UnderscoreES12_S12_EEEEENS4_23SM90_TMA_LOAD_MULTICASTENS4_14ComposedLayoutINS4_7SwizzleILi3ELi4ELi3EEENS4_18smem_ptr_flag_bitsILi8EEENSX_INS5_IJNSA_ILi8EEESH_EEENS5_IJSH_SB_EEEEEEEvNS4_8identityENS4_13SM90_TMA_LOADES1F_vS1G_EENS_8epilogue10collective18CollectiveEpilogueINS1J_23Sm100TmaWarpSpecializedILi4ELi2ELi32ELb0ELb0EEEJSI_NS5_IJNSX_ISF_SB_EES1O_EEESJ_SK_SJ_SK_NS1J_6fusion15FusionCallbacksIS1N_NS1Q_17LinearCombinationISJ_fSJ_fLNS_15FloatRoundStyleE2EEESI_S1P_JEEENS4_5SM1004TMEM4LOAD26SM100_TMEM_LOAD_16dp32b32xES1H_NS16_INS17_ILi2ELi4ELi3EEES1A_NSX_INS5_IJS1B_SF_EEENS5_IJSF_SB_EEEEEEENS4_39AutoVectorizingCopyWithAssumedAlignmentILi128EEENS4_14SM90_TMA_STOREES24_S26_S26_EEEvvEEEEvNT_6ParamsE) ;  /* 0xffffff5c04407950 */ /* 0x000fea0003c3ffff */
        .weak           $__internal_2_$__cuda_sm10x_tcgen05_guardrail_trap_unallocated_columns_being_dealloced
        .type           $__internal_2_$__cuda_sm10x_tcgen05_guardrail_trap_unallocated_columns_being_dealloced,@function
        .size           $__internal_2_$__cuda_sm10x_tcgen05_guardrail_trap_unallocated_columns_being_dealloced,(.L_x_177 - $__internal_2_$__cuda_sm10x_tcgen05_guardrail_trap_unallocated_columns_being_dealloced)
$__internal_2_$__cuda_sm10x_tcgen05_guardrail_trap_unallocated_columns_being_dealloced:
[----:B------:R-:W-:Y:S05]  /*a300*/  BPT.TRAP 0x1 ;  /* 0x000000040000795c */ /* 0x000fea0000300000 */
[----:B------:R-:W-:-:S04]  /*a310*/  HFMA2 R3, -RZ, RZ, 0, 0 ;  /* 0x00000000ff037431 */ /* 0x000fc800000001ff */
[----:B------:R-:W-:Y:S05]  /*a320*/  RET.REL.NODEC R2 `(_ZN7cutlass13device_kernelINS_4gemm6kernel13GemmUniversalIN4cute5tupleIJiiiiEEENS1_10collective13CollectiveMmaINS1_35MainloopSm100TmaUmmaWarpSpecializedILi4ELi2ELi4ENS5_IJNS4_1CILi1EEENSA_ILi2EEESB_EEEEENS5_IJNSA_ILi64EEENSA_ILi256EEENSA_ILi128EEEEEENS_12float_e4m3_tENS5_IJlSB_lEEESJ_SK_NS4_8TiledMMAINS4_8MMA_AtomIJNS4_10MMA_TraitsINS4_19SM100_MMA_F8F6F4_SSEJSJ_SJ_fSF_SG_NS4_17integral_constantINS4_4UMMA5MajorELSR_0EEESS_NSP_INSQ_7ScaleInELST_0EEESU_EEEEEENS4_6LayoutINS5_IJSB_SB_SB_EEENS5_IJNSA_ILi0EEESZ_SZ_EEEEENS5_IJNS4_10UnderscoreES12_S12_EEEEENS4_23SM90_TMA_LOAD_MULTICASTENS4_14ComposedLayoutINS4_7SwizzleILi3ELi4ELi3EEENS4_18smem_ptr_flag_bitsILi8EEENSX_INS5_IJNSA_ILi8EEESH_EEENS5_IJSH_SB_EEEEEEEvNS4_8identityENS4_13SM90_TMA_LOADES1F_vS1G_EENS_8epilogue10collective18CollectiveEpilogueINS1J_23Sm100TmaWarpSpecializedILi4ELi2ELi32ELb0ELb0EEEJSI_NS5_IJNSX_ISF_SB_EES1O_EEESJ_SK_SJ_SK_NS1J_6fusion15FusionCallbacksIS1N_NS1Q_17LinearCombinationISJ_fSJ_fLNS_15FloatRoundStyleE2EEESI_S1P_JEEENS4_5SM1004TMEM4LOAD26SM100_TMEM_LOAD_16dp32b32xES1H_NS16_INS17_ILi2ELi4ELi3EEES1A_NSX_INS5_IJS1B_SF_EEENS5_IJSF_SB_EEEEEEENS4_39AutoVectorizingCopyWithAssumedAlignmentILi128EEENS4_14SM90_TMA_STOREES24_S26_S26_EEEvvEEEEvNT_6ParamsE) ;  /* 0xffffff5c02347950 */ /* 0x000fea0003c3ffff */
.L_x_176:
[----:B------:R-:W-:-:S00]  /*a330*/  BRA `(.L_x_176) ;  /* 0xfffffffc00fc7947 */ /* 0x000fc0000383ffff */
[----:B------:R-:W-:-:S00]  /*a340*/  NOP ;  /* 0x0000000000007918 */ /* 0x000fc00000000000 */
        /* <DEDUP_REMOVED lines=11> */
.L_x_177:


//--------------------- .nv.global.init           --------------------------
	.section	.nv.global.init,"aw",@progbits
.nv.global.init:
	.type		$str$27,@object
	.size		$str$27,($str$28 - $str$27)
$str$27:
        /*0000*/ 	.byte	0x28, 0x61, 0x64, 0x64, 0x72, 0x65, 0x73, 0x73, 0x20, 0x26, 0x20, 0x6d, 0x61, 0x73, 0x6b, 0x29
        /*0010*/ 	.byte	0x20, 0x3d, 0x3d, 0x20, 0x30, 0x00
	.type		$str$28,@object
	.size		$str$28,($str$26 - $str$28)
$str$28:
        /*0016*/ 	.byte	0x2f, 0x74, 0x6d, 0x70, 0x2f, 0x63, 0x75, 0x74, 0x6c, 0x61, 0x73, 0x73, 0x5f, 0x73, 0x77, 0x65
        /*0026*/ 	.byte	0x65, 0x70, 0x5f, 0x73, 0x72, 0x63, 0x2f, 0x69, 0x6e, 0x63, 0x6c, 0x75, 0x64, 0x65, 0x2f, 0x63
        /*0036*/ 	.byte	0x75, 0x74, 0x65, 0x2f, 0x70, 0x6f, 0x69, 0x6e, 0x74, 0x65, 0x72, 0x5f, 0x66, 0x6c, 0x61, 0x67
        /*0046*/ 	.byte	0x67, 0x65, 0x64, 0x2e, 0x68, 0x70, 0x70, 0x00
	.type		$str$26,@object
	.size		$str$26,($str$25 - $str$26)
$str$26:
        /*004e*/ 	.byte	0x2f, 0x74, 0x6d, 0x70, 0x2f, 0x63, 0x75, 0x74, 0x6c, 0x61, 0x73, 0x73, 0x5f, 0x73, 0x77, 0x65
        /*005e*/ 	.byte	0x65, 0x70, 0x5f, 0x73, 0x72, 0x63, 0x2f, 0x69, 0x6e, 0x63, 0x6c, 0x75, 0x64, 0x65, 0x2f, 0x63
        /*006e*/ 	.byte	0x75, 0x74, 0x65, 0x2f, 0x61, 0x74, 0x6f, 0x6d, 0x2f, 0x63, 0x6f, 0x70, 0x79, 0x5f, 0x74, 0x72
        /*007e*/ 	.byte	0x61, 0x69, 0x74, 0x73, 0x5f, 0x73, 0x6d, 0x31, 0x30, 0x30, 0x2e, 0x68, 0x70, 0x70, 0x00
	.type		$str$25,@object
	.size		$str$25,(__unnamed_1 - $str$25)
$str$25:
        /*008d*/ 	.byte	0x28, 0x28, 0x75, 0x69, 0x6e, 0x74, 0x33, 0x32, 0x5f, 0x74, 0x28, 0x74, 0x68, 0x72, 0x65, 0x61
        /*009d*/ 	.byte	0x64, 0x49, 0x64, 0x78, 0x2e, 0x78, 0x29, 0x20, 0x2f, 0x20, 0x33, 0x32, 0x29, 0x20, 0x25, 0x20
        /*00ad*/ 	.byte	0x34, 0x29, 0x20, 0x3d, 0x3d, 0x20, 0x28, 0x28, 0x28, 0x74, 0x6d, 0x65, 0x6d, 0x5f, 0x61, 0x64
        /*00bd*/ 	.byte	0x64, 0x72, 0x20, 0x3e, 0x3e, 0x20, 0x31, 0x36, 0x29, 0x20, 0x2f, 0x20, 0x33, 0x32, 0x29, 0x20
        /*00cd*/ 	.byte	0x25, 0x20, 0x34, 0x29, 0x00
	.type		__unnamed_1,@object
	.size		__unnamed_1,(__unnamed_2 - __unnamed_1)
__unnamed_1:
        /*00d2*/ 	.byte	0x61, 0x75, 0x74, 0x6f, 0x20, 0x63, 0x75, 0x74, 0x65, 0x3a, 0x3a, 0x61, 0x73, 0x5f, 0x70, 0x6f
        /* <DEDUP_REMOVED lines=24> */
        /*0262*/ 	.byte	0x3c, 0x34, 0x30, 0x39, 0x36, 0x3e, 0x3e, 0x3e, 0x3e, 0x5d, 0x00
	.type		__unnamed_2,@object
	.size		__unnamed_2,(__unnamed_3 - __unnamed_2)
__unnamed_2:
        /* <DEDUP_REMOVED lines=26> */
	.type		__unnamed_3,@object
	.size		__unnamed_3,(.L_3 - __unnamed_3)
__unnamed_3:
        /* <DEDUP_REMOVED lines=40> */
        /*0688*/ 	.byte	0x74, 0x65, 0x3a, 0x3a, 0x43, 0x3c, 0x30, 0x3e, 0x3e, 0x3e, 0x3e, 0x5d, 0x00
.L_3:


//--------------------- .nv.shared._ZN7cutlass13device_kernelINS_4gemm6kernel13GemmUniversalIN4cute5tupleIJiiiiEEENS1_10collective13CollectiveMmaINS1_35MainloopSm100TmaUmmaWarpSpecializedILi4ELi2ELi4ENS5_IJNS4_1CILi1EEENSA_ILi2EEESB_EEEEENS5_IJNSA_ILi64EEENSA_ILi256EEENSA_ILi128EEEEEENS_12float_e4m3_tENS5_IJlSB_lEEESJ_SK_NS4_8TiledMMAINS4_8MMA_AtomIJNS4_10MMA_TraitsINS4_19SM100_MMA_F8F6F4_SSEJSJ_SJ_fSF_SG_NS4_17integral_constantINS4_4UMMA5MajorELSR_0EEESS_NSP_INSQ_7ScaleInELST_0EEESU_EEEEEENS4_6LayoutINS5_IJSB_SB_SB_EEENS5_IJNSA_ILi0EEESZ_SZ_EEEEENS5_IJNS4_10UnderscoreES12_S12_EEEEENS4_23SM90_TMA_LOAD_MULTICASTENS4_14ComposedLayoutINS4_7SwizzleILi3ELi4ELi3EEENS4_18smem_ptr_flag_bitsILi8EEENSX_INS5_IJNSA_ILi8EEESH_EEENS5_IJSH_SB_EEEEEEEvNS4_8identityENS4_13SM90_TMA_LOADES1F_vS1G_EENS_8epilogue10collective18CollectiveEpilogueINS1J_23Sm100TmaWarpSpecializedILi4ELi2ELi32ELb0ELb0EEEJSI_NS5_IJNSX_ISF_SB_EES1O_EEESJ_SK_SJ_SK_NS1J_6fusion15FusionCallbacksIS1N_NS1Q_17LinearCombinationISJ_fSJ_fLNS_15FloatRoundStyleE2EEESI_S1P_JEEENS4_5SM1004TMEM4LOAD26SM100_TMEM_LOAD_16dp32b32xES1H_NS16_INS17_ILi2ELi4ELi3EEES1A_NSX_INS5_IJS1B_SF_EEENS5_IJSF_SB_EEEEEEENS4_39AutoVectorizingCopyWithAssumedAlignmentILi128EEENS4_14SM90_TMA_STOREES24_S26_S26_EEEvvEEEEvNT_6ParamsE --------------------------
	.section	.nv.shared._ZN7cutlass13device_kernelINS_4gemm6kernel13GemmUniversalIN4cute5tupleIJiiiiEEENS1_10collective13CollectiveMmaINS1_35MainloopSm100TmaUmmaWarpSpecializedILi4ELi2ELi4ENS5_IJNS4_1CILi1EEENSA_ILi2EEESB_EEEEENS5_IJNSA_ILi64EEENSA_ILi256EEENSA_ILi128EEEEEENS_12float_e4m3_tENS5_IJlSB_lEEESJ_SK_NS4_8TiledMMAINS4_8MMA_AtomIJNS4_10MMA_TraitsINS4_19SM100_MMA_F8F6F4_SSEJSJ_SJ_fSF_SG_NS4_17integral_constantINS4_4UMMA5MajorELSR_0EEESS_NSP_INSQ_7ScaleInELST_0EEESU_EEEEEENS4_6LayoutINS5_IJSB_SB_SB_EEENS5_IJNSA_ILi0EEESZ_SZ_EEEEENS5_IJNS4_10UnderscoreES12_S12_EEEEENS4_23SM90_TMA_LOAD_MULTICASTENS4_14ComposedLayoutINS4_7SwizzleILi3ELi4ELi3EEENS4_18smem_ptr_flag_bitsILi8EEENSX_INS5_IJNSA_ILi8EEESH_EEENS5_IJSH_SB_EEEEEEEvNS4_8identityENS4_13SM90_TMA_LOADES1F_vS1G_EENS_8epilogue10collective18CollectiveEpilogueINS1J_23Sm100TmaWarpSpecializedILi4ELi2ELi32ELb0ELb0EEEJSI_NS5_IJNSX_ISF_SB_EES1O_EEESJ_SK_SJ_SK_NS1J_6fusion15FusionCallbacksIS1N_NS1Q_17LinearCombinationISJ_fSJ_fLNS_15FloatRoundStyleE2EEESI_S1P_JEEENS4_5SM1004TMEM4LOAD26SM100_TMEM_LOAD_16dp32b32xES1H_NS16_INS17_ILi2ELi4ELi3EEES1A_NSX_INS5_IJS1B_SF_EEENS5_IJSF_SB_EEEEEEENS4_39AutoVectorizingCopyWithAssumedAlignmentILi128EEENS4_14SM90_TMA_STOREES24_S26_S26_EEEvvEEEEvNT_6ParamsE,"aw",@nobits
	.sectionflags	@""
	.align	16
	.zero		1024


//--------------------- .nv.shared.reserved.0     --------------------------
	.section	.nv.shared.reserved.0,"aw",@nobits
	.weak		__nv_reservedSMEM_offset_0_alias
	.size		__nv_reservedSMEM_offset_0_alias, 0, 64
	.other		__nv_reservedSMEM_offset_0_alias,@"STO_CUDA_RESERVED_SHARED STV_DEFAULT"
__nv_reservedSMEM_offset_0_alias:
	.zero		0
.nv.shared.reserved.0:
	.zero		64
	.weak		__nv_reservedSMEM_tcgen05_partition
	.type		__nv_reservedSMEM_tcgen05_partition,@object
	.size		__nv_reservedSMEM_tcgen05_partition,(.L_0 - __nv_reservedSMEM_tcgen05_partition)
__nv_reservedSMEM_tcgen05_partition:
	.zero		32
.L_0:


//--------------------- .nv.global                --------------------------
	.section	.nv.global,"aw",@nobits
.nv.global:
	.type		_ZN39_INTERNAL_6bb34abe_4_k_cu_b879e9d8_78384cute1_E,@object
	.size		_ZN39_INTERNAL_6bb34abe_4_k_cu_b879e9d8_78384cute1_E,(_ZN39_INTERNAL_6bb34abe_4_k_cu_b879e9d8_78384cuda3std3__45__cpo6cbeginE - _ZN39_INTERNAL_6bb34abe_4_k_cu_b879e9d8_78384cute1_E)
_ZN39_INTERNAL_6bb34abe_4_k_cu_b879e9d8_78384cute1_E:
	.zero		1
	.type		_ZN39_INTERNAL_6bb34abe_4_k_cu_b879e9d8_78384cuda3std3__45__cpo6cbeginE,@object
	.size		_ZN39_INTERNAL_6bb34abe_4_k_cu_b879e9d8_78384cuda3std3__45__cpo6cbeginE,(_ZN39_INTERNAL_6bb34abe_4_k_cu_b879e9d8_78384cuda3std3__48in_placeE - _ZN39_INTERNAL_6bb34abe_4_k_cu_b879e9d8_78384cuda3std3__45__cpo6cbeginE)
_ZN39_INTERNAL_6bb34abe_4_k_cu_b879e9d8_78384cuda3std3__45__cpo6cbeginE:
	.zero		1
	.type		_ZN39_INTERNAL_6bb34abe_4_k_cu_b879e9d8_78384cuda3std3__48in_placeE,@object
	.size		_ZN39_INTERNAL_6bb34abe_4_k_cu_b879e9d8_78384cuda3std3__48in_placeE,(_ZN39_INTERNAL_6bb34abe_4_k_cu_b879e9d8_78384cuda3std6ranges3__45__cpo9iter_moveE - _ZN39_INTERNAL_6bb34abe_4_k_cu_b879e9d8_78384cuda3std3__48in_placeE)
_ZN39_INTERNAL_6bb34abe_4_k_cu_b879e9d8_78384cuda3std3__48in_placeE:
	.zero		1
	.type		_ZN39_INTERNAL_6bb34abe_4_k_cu_b879e9d8_78384cuda3std6ranges3__45__cpo9iter_moveE,@object
	.size		_ZN39_INTERNAL_6bb34abe_4_k_cu_b879e9d8_78384cuda3std6ranges3__45__cpo9iter_moveE,(_ZN39_INTERNAL_6bb34abe_4_k_cu_b879e9d8_78384cuda3std3__45__cpo5beginE - _ZN39_INTERNAL_6bb34abe_4_k_cu_b879e9d8_78384cuda3std6ranges3__45__cpo9iter_moveE)
_ZN39_INTERNAL_6bb34abe_4_k_cu_b879e9d8_78384cuda3std6ranges3__45__cpo9iter_moveE:
	.zero		1
	.type		_ZN39_INTERNAL_6bb34abe_4_k_cu_b879e9d8_78384cuda3std3__45__cpo5beginE,@object
	.size		_ZN39_INTERNAL_6bb34abe_4_k_cu_b879e9d8_78384cuda3std3__45__cpo5beginE,(_ZN39_INTERNAL_6bb34abe_4_k_cu_b879e9d8_78384cuda3std3__441_GLOBAL__N__6bb34abe_4_k_cu_b879e9d8_78386ignoreE - _ZN39_INTERNAL_6bb34abe_4_k_cu_b879e9d8_78384cuda3std3__45__cpo5beginE)
_ZN39_INTERNAL_6bb34abe_4_k_cu_b879e9d8_78384cuda3std3__45__cpo5beginE:
	.zero		1
	.type		_ZN39_INTERNAL_6bb34abe_4_k_cu_b879e9d8_78384cuda3std3__441_GLOBAL__N__6bb34abe_4_k_cu_b879e9d8_78386ignoreE,@object
	.size		_ZN39_INTERNAL_6bb34abe_4_k_cu_b879e9d8_78384cuda3std3__441_GLOBAL__N__6bb34abe_4_k_cu_b879e9d8_78386ignoreE,(_ZN39_INTERNAL_6bb34abe_4_k_cu_b879e9d8_78384cute7productE - _ZN39_INTERNAL_6bb34abe_4_k_cu_b879e9d8_78384cuda3std3__441_GLOBAL__N__6bb34abe_4_k_cu_b879e9d8_78386ignoreE)
_ZN39_INTERNAL_6bb34abe_4_k_cu_b879e9d8_78384cuda3std3__441_GLOBAL__N__6bb34abe_4_k_cu_b879e9d8_78386ignoreE:
	.zero		1
	.type		_ZN39_INTERNAL_6bb34abe_4_k_cu_b879e9d8_78384cute7productE,@object
	.size		_ZN39_INTERNAL_6bb34abe_4_k_cu_b879e9d8_78384cute7productE,(_ZN39_INTERNAL_6bb34abe_4_k_cu_b879e9d8_78384cuda3std3__45__cpo3endE - _ZN39_INTERNAL_6bb34abe_4_k_cu_b879e9d8_78384cute7productE)
_ZN39_INTERNAL_6bb34abe_4_k_cu_b879e9d8_78384cute7productE:
	.zero		1
	.type		_ZN39_INTERNAL_6bb34abe_4_k_cu_b879e9d8_78384cuda3std3__45__cpo3endE,@object
	.size		_ZN39_INTERNAL_6bb34abe_4_k_cu_b879e9d8_78384cuda3std3__45__cpo3endE,(_ZN39_INTERNAL_6bb34abe_4_k_cu_b879e9d8_78384cuda3std3__419piecewise_constructE - _ZN39_INTERNAL_6bb34abe_4_k_cu_b879e9d8_78384cuda3std3__45__cpo3endE)
_ZN39_INTERNAL_6bb34abe_4_k_cu_b879e9d8_78384cuda3std3__45__cpo3endE:
	.zero		1
	.type		_ZN39_INTERNAL_6bb34abe_4_k_cu_b879e9d8_78384cuda3std3__419piecewise_constructE,@object
	.size		_ZN39_INTERNAL_6bb34abe_4_k_cu_b879e9d8_78384cuda3std3__419piecewise_constructE,(_ZN39_INTERNAL_6bb34abe_4_k_cu_b879e9d8_78384cuda3std3__45__cpo4cendE - _ZN39_INTERNAL_6bb34abe_4_k_cu_b879e9d8_78384cuda3std3__419piecewise_constructE)
_ZN39_INTERNAL_6bb34abe_4_k_cu_b879e9d8_78384cuda3std3__419piecewise_constructE:
	.zero		1
	.type		_ZN39_INTERNAL_6bb34abe_4_k_cu_b879e9d8_78384cuda3std3__45__cpo4cendE,@object
	.size		_ZN39_INTERNAL_6bb34abe_4_k_cu_b879e9d8_78384cuda3std3__45__cpo4cendE,(_ZN39_INTERNAL_6bb34abe_4_k_cu_b879e9d8_78384cuda3std6ranges3__45__cpo4swapE - _ZN39_INTERNAL_6bb34abe_4_k_cu_b879e9d8_78384cuda3std3__45__cpo4cendE)
_ZN39_INTERNAL_6bb34abe_4_k_cu_b879e9d8_78384cuda3std3__45__cpo4cendE:
	.zero		1
	.type		_ZN39_INTERNAL_6bb34abe_4_k_cu_b879e9d8_78384cuda3std6ranges3__45__cpo4swapE,@object
	.size		_ZN39_INTERNAL_6bb34abe_4_k_cu_b879e9d8_78384cuda3std6ranges3__45__cpo4swapE,(.L_11 - _ZN39_INTERNAL_6bb34abe_4_k_cu_b879e9d8_78384cuda3std6ranges3__45__cpo4swapE)
_ZN39_INTERNAL_6bb34abe_4_k_cu_b879e9d8_78384cuda3std6ranges3__45__cpo4swapE:
	.zero		1
.L_11:


//--------------------- .nv.constant0._ZN7cutlass13device_kernelINS_4gemm6kernel13GemmUniversalIN4cute5tupleIJiiiiEEENS1_10collective13CollectiveMmaINS1_35MainloopSm100TmaUmmaWarpSpecializedILi4ELi2ELi4ENS5_IJNS4_1CILi1EEENSA_ILi2EEESB_EEEEENS5_IJNSA_ILi64EEENSA_ILi256EEENSA_ILi128EEEEEENS_12float_e4m3_tENS5_IJlSB_lEEESJ_SK_NS4_8TiledMMAINS4_8MMA_AtomIJNS4_10MMA_TraitsINS4_19SM100_MMA_F8F6F4_SSEJSJ_SJ_fSF_SG_NS4_17integral_constantINS4_4UMMA5MajorELSR_0EEESS_NSP_INSQ_7ScaleInELST_0EEESU_EEEEEENS4_6LayoutINS5_IJSB_SB_SB_EEENS5_IJNSA_ILi0EEESZ_SZ_EEEEENS5_IJNS4_10UnderscoreES12_S12_EEEEENS4_23SM90_TMA_LOAD_MULTICASTENS4_14ComposedLayoutINS4_7SwizzleILi3ELi4ELi3EEENS4_18smem_ptr_flag_bitsILi8EEENSX_INS5_IJNSA_ILi8EEESH_EEENS5_IJSH_SB_EEEEEEEvNS4_8identityENS4_13SM90_TMA_LOADES1F_vS1G_EENS_8epilogue10collective18CollectiveEpilogueINS1J_23Sm100TmaWarpSpecializedILi4ELi2ELi32ELb0ELb0EEEJSI_NS5_IJNSX_ISF_SB_EES1O_EEESJ_SK_SJ_SK_NS1J_6fusion15FusionCallbacksIS1N_NS1Q_17LinearCombinationISJ_fSJ_fLNS_15FloatRoundStyleE2EEESI_S1P_JEEENS4_5SM1004TMEM4LOAD26SM100_TMEM_LOAD_16dp32b32xES1H_NS16_INS17_ILi2ELi4ELi3EEES1A_NSX_INS5_IJS1B_SF_EEENS5_IJSF_SB_EEEEEEENS4_39AutoVectorizingCopyWithAssumedAlignmentILi128EEENS4_14SM90_TMA_STOREES24_S26_S26_EEEvvEEEEvNT_6ParamsE --------------------------
	.section	.nv.constant0._ZN7cutlass13device_kernelINS_4gemm6kernel13GemmUniversalIN4cute5tupleIJiiiiEEENS1_10collective13CollectiveMmaINS1_35MainloopSm100TmaUmmaWarpSpecializedILi4ELi2ELi4ENS5_IJNS4_1CILi1EEENSA_ILi2EEESB_EEEEENS5_IJNSA_ILi64EEENSA_ILi256EEENSA_ILi128EEEEEENS_12float_e4m3_tENS5_IJlSB_lEEESJ_SK_NS4_8TiledMMAINS4_8MMA_AtomIJNS4_10MMA_TraitsINS4_19SM100_MMA_F8F6F4_SSEJSJ_SJ_fSF_SG_NS4_17integral_constantINS4_4UMMA5MajorELSR_0EEESS_NSP_INSQ_7ScaleInELST_0EEESU_EEEEEENS4_6LayoutINS5_IJSB_SB_SB_EEENS5_IJNSA_ILi0EEESZ_SZ_EEEEENS5_IJNS4_10UnderscoreES12_S12_EEEEENS4_23SM90_TMA_LOAD_MULTICASTENS4_14ComposedLayoutINS4_7SwizzleILi3ELi4ELi3EEENS4_18smem_ptr_flag_bitsILi8EEENSX_INS5_IJNSA_ILi8EEESH_EEENS5_IJSH_SB_EEEEEEEvNS4_8identityENS4_13SM90_TMA_LOADES1F_vS1G_EENS_8epilogue10collective18CollectiveEpilogueINS1J_23Sm100TmaWarpSpecializedILi4ELi2ELi32ELb0ELb0EEEJSI_NS5_IJNSX_ISF_SB_EES1O_EEESJ_SK_SJ_SK_NS1J_6fusion15FusionCallbacksIS1N_NS1Q_17LinearCombinationISJ_fSJ_fLNS_15FloatRoundStyleE2EEESI_S1P_JEEENS4_5SM1004TMEM4LOAD26SM100_TMEM_LOAD_16dp32b32xES1H_NS16_INS17_ILi2ELi4ELi3EEES1A_NSX_INS5_IJS1B_SF_EEENS5_IJSF_SB_EEEEEEENS4_39AutoVectorizingCopyWithAssumedAlignmentILi128EEENS4_14SM90_TMA_STOREES24_S26_S26_EEEvvEEEEvNT_6ParamsE,"a",@progbits
	.sectionflags	@""
	.align	4
.nv.constant0._ZN7cutlass13device_kernelINS_4gemm6kernel13GemmUniversalIN4cute5tupleIJiiiiEEENS1_10collective13CollectiveMmaINS1_35MainloopSm100TmaUmmaWarpSpecializedILi4ELi2ELi4ENS5_IJNS4_1CILi1EEENSA_ILi2EEESB_EEEEENS5_IJNSA_ILi64EEENSA_ILi256EEENSA_ILi128EEEEEENS_12float_e4m3_tENS5_IJlSB_lEEESJ_SK_NS4_8TiledMMAINS4_8MMA_AtomIJNS4_10MMA_TraitsINS4_19SM100_MMA_F8F6F4_SSEJSJ_SJ_fSF_SG_NS4_17integral_constantINS4_4UMMA5MajorELSR_0EEESS_NSP_INSQ_7ScaleInELST_0EEESU_EEEEEENS4_6LayoutINS5_IJSB_SB_SB_EEENS5_IJNSA_ILi0EEESZ_SZ_EEEEENS5_IJNS4_10UnderscoreES12_S12_EEEEENS4_23SM90_TMA_LOAD_MULTICASTENS4_14ComposedLayoutINS4_7SwizzleILi3ELi4ELi3EEENS4_18smem_ptr_flag_bitsILi8EEENSX_INS5_IJNSA_ILi8EEESH_EEENS5_IJSH_SB_EEEEEEEvNS4_8identityENS4_13SM90_TMA_LOADES1F_vS1G_EENS_8epilogue10collective18CollectiveEpilogueINS1J_23Sm100TmaWarpSpecializedILi4ELi2ELi32ELb0ELb0EEEJSI_NS5_IJNSX_ISF_SB_EES1O_EEESJ_SK_SJ_SK_NS1J_6fusion15FusionCallbacksIS1N_NS1Q_17LinearCombinationISJ_fSJ_fLNS_15FloatRoundStyleE2EEESI_S1P_JEEENS4_5SM1004TMEM4LOAD26SM100_TMEM_LOAD_16dp32b32xES1H_NS16_INS17_ILi2ELi4ELi3EEES1A_NSX_INS5_IJS1B_SF_EEENS5_IJSF_SB_EEEEEEENS4_39AutoVectorizingCopyWithAssumedAlignmentILi128EEENS4_14SM90_TMA_STOREES24_S26_S26_EEEvvEEEEvNT_6ParamsE:
	.zero		2944


//--------------------- SYMBOLS --------------------------

	.type		.nv.reservedSmem.offset0,@object
	.size		.nv.reservedSmem.offset0,0x4
	.type		.nv.reservedSmem.cap,@object
	.size		.nv.reservedSmem.cap,0x4
	.type		__assertfail,@function
